//
// Generated by NVIDIA NVVM Compiler
//
// Compiler Build ID: CL-36424714
// Cuda compilation tools, release 13.0, V13.0.88
// Based on NVVM 20.0.0
//

.version 9.0
.target sm_100
.address_size 64

	// .globl	_Z10ApspPhase1imPi
// _ZZ10ApspPhase1imPiE11temp_matrix has been demoted
// _ZZ10ApspPhase2imPiE15temp_ori_matrix has been demoted
// _ZZ10ApspPhase2imPiE11temp_matrix has been demoted
// _ZZ10ApspPhase3imPiE8row_temp has been demoted
// _ZZ10ApspPhase3imPiE11column_temp has been demoted

.visible .entry _Z10ApspPhase1imPi(
	.param .u32 _Z10ApspPhase1imPi_param_0,
	.param .u64 _Z10ApspPhase1imPi_param_1,
	.param .u64 .ptr .align 1 _Z10ApspPhase1imPi_param_2
)
{
	.reg .pred 	%p<33>;
	.reg .b32 	%r<145>;
	.reg .b64 	%rd<5>;
	// demoted variable
	.shared .align 4 .b8 _ZZ10ApspPhase1imPiE11temp_matrix[4096];
	ld.param.u32 	%r36, [_Z10ApspPhase1imPi_param_0];
	ld.param.u32 	%r37, [_Z10ApspPhase1imPi_param_1];
	ld.param.u64 	%rd2, [_Z10ApspPhase1imPi_param_2];
	cvta.to.global.u64 	%rd3, %rd2;
	mov.u32 	%r38, %tid.x;
	mov.u32 	%r39, %tid.y;
	shl.b32 	%r40, %r36, 5;
	add.s32 	%r41, %r40, %r39;
	add.s32 	%r42, %r40, %r38;
	mad.lo.s32 	%r43, %r41, %r37, %r42;
	mul.wide.s32 	%rd4, %r43, 4;
	add.s64 	%rd1, %rd3, %rd4;
	ld.global.u32 	%r44, [%rd1];
	shl.b32 	%r45, %r38, 7;
	mov.u32 	%r46, _ZZ10ApspPhase1imPiE11temp_matrix;
	add.s32 	%r1, %r46, %r45;
	shl.b32 	%r47, %r39, 2;
	add.s32 	%r2, %r1, %r47;
	st.shared.u32 	[%r2], %r44;
	bar.sync 	0;
	add.s32 	%r3, %r46, %r47;
	ld.shared.u32 	%r48, [%r1];
	ld.shared.u32 	%r49, [%r3];
	add.s32 	%r4, %r49, %r48;
	ld.shared.u32 	%r50, [%r2];
	setp.ge.s32 	%p1, %r4, %r50;
	@%p1 bra 	$L__BB0_2;
	st.shared.u32 	[%r2], %r4;
$L__BB0_2:
	bar.sync 	0;
	ld.shared.u32 	%r51, [%r1+4];
	ld.shared.u32 	%r52, [%r3+128];
	add.s32 	%r5, %r52, %r51;
	ld.shared.u32 	%r53, [%r2];
	setp.ge.s32 	%p2, %r5, %r53;
	@%p2 bra 	$L__BB0_4;
	st.shared.u32 	[%r2], %r5;
$L__BB0_4:
	bar.sync 	0;
	ld.shared.u32 	%r54, [%r1+8];
	ld.shared.u32 	%r55, [%r3+256];
	add.s32 	%r6, %r55, %r54;
	ld.shared.u32 	%r56, [%r2];
	setp.ge.s32 	%p3, %r6, %r56;
	@%p3 bra 	$L__BB0_6;
	st.shared.u32 	[%r2], %r6;
$L__BB0_6:
	bar.sync 	0;
	ld.shared.u32 	%r57, [%r1+12];
	ld.shared.u32 	%r58, [%r3+384];
	add.s32 	%r7, %r58, %r57;
	ld.shared.u32 	%r59, [%r2];
	setp.ge.s32 	%p4, %r7, %r59;
	@%p4 bra 	$L__BB0_8;
	st.shared.u32 	[%r2], %r7;
$L__BB0_8:
	bar.sync 	0;
	ld.shared.u32 	%r60, [%r1+16];
	ld.shared.u32 	%r61, [%r3+512];
	add.s32 	%r8, %r61, %r60;
	ld.shared.u32 	%r62, [%r2];
	setp.ge.s32 	%p5, %r8, %r62;
	@%p5 bra 	$L__BB0_10;
	st.shared.u32 	[%r2], %r8;
$L__BB0_10:
	bar.sync 	0;
	ld.shared.u32 	%r63, [%r1+20];
	ld.shared.u32 	%r64, [%r3+640];
	add.s32 	%r9, %r64, %r63;
	ld.shared.u32 	%r65, [%r2];
	setp.ge.s32 	%p6, %r9, %r65;
	@%p6 bra 	$L__BB0_12;
	st.shared.u32 	[%r2], %r9;
$L__BB0_12:
	bar.sync 	0;
	ld.shared.u32 	%r66, [%r1+24];
	ld.shared.u32 	%r67, [%r3+768];
	add.s32 	%r10, %r67, %r66;
	ld.shared.u32 	%r68, [%r2];
	setp.ge.s32 	%p7, %r10, %r68;
	@%p7 bra 	$L__BB0_14;
	st.shared.u32 	[%r2], %r10;
$L__BB0_14:
	bar.sync 	0;
	ld.shared.u32 	%r69, [%r1+28];
	ld.shared.u32 	%r70, [%r3+896];
	add.s32 	%r11, %r70, %r69;
	ld.shared.u32 	%r71, [%r2];
	setp.ge.s32 	%p8, %r11, %r71;
	@%p8 bra 	$L__BB0_16;
	st.shared.u32 	[%r2], %r11;
$L__BB0_16:
	bar.sync 	0;
	ld.shared.u32 	%r72, [%r1+32];
	ld.shared.u32 	%r73, [%r3+1024];
	add.s32 	%r12, %r73, %r72;
	ld.shared.u32 	%r74, [%r2];
	setp.ge.s32 	%p9, %r12, %r74;
	@%p9 bra 	$L__BB0_18;
	st.shared.u32 	[%r2], %r12;
$L__BB0_18:
	bar.sync 	0;
	ld.shared.u32 	%r75, [%r1+36];
	ld.shared.u32 	%r76, [%r3+1152];
	add.s32 	%r13, %r76, %r75;
	ld.shared.u32 	%r77, [%r2];
	setp.ge.s32 	%p10, %r13, %r77;
	@%p10 bra 	$L__BB0_20;
	st.shared.u32 	[%r2], %r13;
$L__BB0_20:
	bar.sync 	0;
	ld.shared.u32 	%r78, [%r1+40];
	ld.shared.u32 	%r79, [%r3+1280];
	add.s32 	%r14, %r79, %r78;
	ld.shared.u32 	%r80, [%r2];
	setp.ge.s32 	%p11, %r14, %r80;
	@%p11 bra 	$L__BB0_22;
	st.shared.u32 	[%r2], %r14;
$L__BB0_22:
	bar.sync 	0;
	ld.shared.u32 	%r81, [%r1+44];
	ld.shared.u32 	%r82, [%r3+1408];
	add.s32 	%r15, %r82, %r81;
	ld.shared.u32 	%r83, [%r2];
	setp.ge.s32 	%p12, %r15, %r83;
	@%p12 bra 	$L__BB0_24;
	st.shared.u32 	[%r2], %r15;
$L__BB0_24:
	bar.sync 	0;
	ld.shared.u32 	%r84, [%r1+48];
	ld.shared.u32 	%r85, [%r3+1536];
	add.s32 	%r16, %r85, %r84;
	ld.shared.u32 	%r86, [%r2];
	setp.ge.s32 	%p13, %r16, %r86;
	@%p13 bra 	$L__BB0_26;
	st.shared.u32 	[%r2], %r16;
$L__BB0_26:
	bar.sync 	0;
	ld.shared.u32 	%r87, [%r1+52];
	ld.shared.u32 	%r88, [%r3+1664];
	add.s32 	%r17, %r88, %r87;
	ld.shared.u32 	%r89, [%r2];
	setp.ge.s32 	%p14, %r17, %r89;
	@%p14 bra 	$L__BB0_28;
	st.shared.u32 	[%r2], %r17;
$L__BB0_28:
	bar.sync 	0;
	ld.shared.u32 	%r90, [%r1+56];
	ld.shared.u32 	%r91, [%r3+1792];
	add.s32 	%r18, %r91, %r90;
	ld.shared.u32 	%r92, [%r2];
	setp.ge.s32 	%p15, %r18, %r92;
	@%p15 bra 	$L__BB0_30;
	st.shared.u32 	[%r2], %r18;
$L__BB0_30:
	bar.sync 	0;
	ld.shared.u32 	%r93, [%r1+60];
	ld.shared.u32 	%r94, [%r3+1920];
	add.s32 	%r19, %r94, %r93;
	ld.shared.u32 	%r95, [%r2];
	setp.ge.s32 	%p16, %r19, %r95;
	@%p16 bra 	$L__BB0_32;
	st.shared.u32 	[%r2], %r19;
$L__BB0_32:
	bar.sync 	0;
	ld.shared.u32 	%r96, [%r1+64];
	ld.shared.u32 	%r97, [%r3+2048];
	add.s32 	%r20, %r97, %r96;
	ld.shared.u32 	%r98, [%r2];
	setp.ge.s32 	%p17, %r20, %r98;
	@%p17 bra 	$L__BB0_34;
	st.shared.u32 	[%r2], %r20;
$L__BB0_34:
	bar.sync 	0;
	ld.shared.u32 	%r99, [%r1+68];
	ld.shared.u32 	%r100, [%r3+2176];
	add.s32 	%r21, %r100, %r99;
	ld.shared.u32 	%r101, [%r2];
	setp.ge.s32 	%p18, %r21, %r101;
	@%p18 bra 	$L__BB0_36;
	st.shared.u32 	[%r2], %r21;
$L__BB0_36:
	bar.sync 	0;
	ld.shared.u32 	%r102, [%r1+72];
	ld.shared.u32 	%r103, [%r3+2304];
	add.s32 	%r22, %r103, %r102;
	ld.shared.u32 	%r104, [%r2];
	setp.ge.s32 	%p19, %r22, %r104;
	@%p19 bra 	$L__BB0_38;
	st.shared.u32 	[%r2], %r22;
$L__BB0_38:
	bar.sync 	0;
	ld.shared.u32 	%r105, [%r1+76];
	ld.shared.u32 	%r106, [%r3+2432];
	add.s32 	%r23, %r106, %r105;
	ld.shared.u32 	%r107, [%r2];
	setp.ge.s32 	%p20, %r23, %r107;
	@%p20 bra 	$L__BB0_40;
	st.shared.u32 	[%r2], %r23;
$L__BB0_40:
	bar.sync 	0;
	ld.shared.u32 	%r108, [%r1+80];
	ld.shared.u32 	%r109, [%r3+2560];
	add.s32 	%r24, %r109, %r108;
	ld.shared.u32 	%r110, [%r2];
	setp.ge.s32 	%p21, %r24, %r110;
	@%p21 bra 	$L__BB0_42;
	st.shared.u32 	[%r2], %r24;
$L__BB0_42:
	bar.sync 	0;
	ld.shared.u32 	%r111, [%r1+84];
	ld.shared.u32 	%r112, [%r3+2688];
	add.s32 	%r25, %r112, %r111;
	ld.shared.u32 	%r113, [%r2];
	setp.ge.s32 	%p22, %r25, %r113;
	@%p22 bra 	$L__BB0_44;
	st.shared.u32 	[%r2], %r25;
$L__BB0_44:
	bar.sync 	0;
	ld.shared.u32 	%r114, [%r1+88];
	ld.shared.u32 	%r115, [%r3+2816];
	add.s32 	%r26, %r115, %r114;
	ld.shared.u32 	%r116, [%r2];
	setp.ge.s32 	%p23, %r26, %r116;
	@%p23 bra 	$L__BB0_46;
	st.shared.u32 	[%r2], %r26;
$L__BB0_46:
	bar.sync 	0;
	ld.shared.u32 	%r117, [%r1+92];
	ld.shared.u32 	%r118, [%r3+2944];
	add.s32 	%r27, %r118, %r117;
	ld.shared.u32 	%r119, [%r2];
	setp.ge.s32 	%p24, %r27, %r119;
	@%p24 bra 	$L__BB0_48;
	st.shared.u32 	[%r2], %r27;
$L__BB0_48:
	bar.sync 	0;
	ld.shared.u32 	%r120, [%r1+96];
	ld.shared.u32 	%r121, [%r3+3072];
	add.s32 	%r28, %r121, %r120;
	ld.shared.u32 	%r122, [%r2];
	setp.ge.s32 	%p25, %r28, %r122;
	@%p25 bra 	$L__BB0_50;
	st.shared.u32 	[%r2], %r28;
$L__BB0_50:
	bar.sync 	0;
	ld.shared.u32 	%r123, [%r1+100];
	ld.shared.u32 	%r124, [%r3+3200];
	add.s32 	%r29, %r124, %r123;
	ld.shared.u32 	%r125, [%r2];
	setp.ge.s32 	%p26, %r29, %r125;
	@%p26 bra 	$L__BB0_52;
	st.shared.u32 	[%r2], %r29;
$L__BB0_52:
	bar.sync 	0;
	ld.shared.u32 	%r126, [%r1+104];
	ld.shared.u32 	%r127, [%r3+3328];
	add.s32 	%r30, %r127, %r126;
	ld.shared.u32 	%r128, [%r2];
	setp.ge.s32 	%p27, %r30, %r128;
	@%p27 bra 	$L__BB0_54;
	st.shared.u32 	[%r2], %r30;
$L__BB0_54:
	bar.sync 	0;
	ld.shared.u32 	%r129, [%r1+108];
	ld.shared.u32 	%r130, [%r3+3456];
	add.s32 	%r31, %r130, %r129;
	ld.shared.u32 	%r131, [%r2];
	setp.ge.s32 	%p28, %r31, %r131;
	@%p28 bra 	$L__BB0_56;
	st.shared.u32 	[%r2], %r31;
$L__BB0_56:
	bar.sync 	0;
	ld.shared.u32 	%r132, [%r1+112];
	ld.shared.u32 	%r133, [%r3+3584];
	add.s32 	%r32, %r133, %r132;
	ld.shared.u32 	%r134, [%r2];
	setp.ge.s32 	%p29, %r32, %r134;
	@%p29 bra 	$L__BB0_58;
	st.shared.u32 	[%r2], %r32;
$L__BB0_58:
	bar.sync 	0;
	ld.shared.u32 	%r135, [%r1+116];
	ld.shared.u32 	%r136, [%r3+3712];
	add.s32 	%r33, %r136, %r135;
	ld.shared.u32 	%r137, [%r2];
	setp.ge.s32 	%p30, %r33, %r137;
	@%p30 bra 	$L__BB0_60;
	st.shared.u32 	[%r2], %r33;
$L__BB0_60:
	bar.sync 	0;
	ld.shared.u32 	%r138, [%r1+120];
	ld.shared.u32 	%r139, [%r3+3840];
	add.s32 	%r34, %r139, %r138;
	ld.shared.u32 	%r140, [%r2];
	setp.ge.s32 	%p31, %r34, %r140;
	@%p31 bra 	$L__BB0_62;
	st.shared.u32 	[%r2], %r34;
$L__BB0_62:
	bar.sync 	0;
	ld.shared.u32 	%r141, [%r1+124];
	ld.shared.u32 	%r142, [%r3+3968];
	add.s32 	%r35, %r142, %r141;
	ld.shared.u32 	%r143, [%r2];
	setp.ge.s32 	%p32, %r35, %r143;
	@%p32 bra 	$L__BB0_64;
	st.shared.u32 	[%r2], %r35;
$L__BB0_64:
	bar.sync 	0;
	ld.shared.u32 	%r144, [%r2];
	st.global.u32 	[%rd1], %r144;
	ret;

}
	// .globl	_Z10ApspPhase2imPi
.visible .entry _Z10ApspPhase2imPi(
	.param .u32 _Z10ApspPhase2imPi_param_0,
	.param .u64 _Z10ApspPhase2imPi_param_1,
	.param .u64 .ptr .align 1 _Z10ApspPhase2imPi_param_2
)
{
	.reg .pred 	%p<4>;
	.reg .b32 	%r<291>;
	.reg .b64 	%rd<8>;
	// demoted variable
	.shared .align 4 .b8 _ZZ10ApspPhase2imPiE15temp_ori_matrix[4096];
	// demoted variable
	.shared .align 4 .b8 _ZZ10ApspPhase2imPiE11temp_matrix[4096];
	ld.param.u32 	%r10, [_Z10ApspPhase2imPi_param_0];
	ld.param.u64 	%rd2, [_Z10ApspPhase2imPi_param_1];
	ld.param.u64 	%rd3, [_Z10ApspPhase2imPi_param_2];
	mov.u32 	%r1, %ctaid.x;
	setp.eq.s32 	%p1, %r1, %r10;
	@%p1 bra 	$L__BB1_5;
	cvta.to.global.u64 	%rd4, %rd3;
	mov.u32 	%r2, %tid.x;
	mov.u32 	%r11, %tid.y;
	shl.b32 	%r12, %r10, 5;
	add.s32 	%r13, %r12, %r11;
	add.s32 	%r14, %r12, %r2;
	cvt.u32.u64 	%r15, %rd2;
	mad.lo.s32 	%r16, %r13, %r15, %r14;
	mul.wide.s32 	%rd5, %r16, 4;
	add.s64 	%rd6, %rd4, %rd5;
	ld.global.u32 	%r17, [%rd6];
	shl.b32 	%r18, %r11, 7;
	mov.u32 	%r19, _ZZ10ApspPhase2imPiE15temp_ori_matrix;
	add.s32 	%r3, %r19, %r18;
	shl.b32 	%r20, %r2, 2;
	add.s32 	%r21, %r3, %r20;
	st.shared.u32 	[%r21], %r17;
	mov.u32 	%r22, %ctaid.y;
	setp.ne.s32 	%p2, %r22, 0;
	setp.eq.s32 	%p3, %r22, 0;
	shl.b32 	%r23, %r1, 5;
	add.s32 	%r24, %r23, %r2;
	add.s32 	%r25, %r23, %r11;
	selp.b32 	%r26, %r13, %r25, %p3;
	selp.b32 	%r27, %r24, %r14, %p3;
	mad.lo.s32 	%r28, %r26, %r15, %r27;
	mul.wide.s32 	%rd7, %r28, 4;
	add.s64 	%rd1, %rd4, %rd7;
	ld.global.u32 	%r4, [%rd1];
	mov.u32 	%r29, _ZZ10ApspPhase2imPiE11temp_matrix;
	add.s32 	%r5, %r29, %r18;
	add.s32 	%r6, %r5, %r20;
	st.shared.u32 	[%r6], %r4;
	bar.sync 	0;
	@%p2 bra 	$L__BB1_3;
	add.s32 	%r162, %r29, %r20;
	ld.shared.u32 	%r163, [%r3];
	ld.shared.u32 	%r164, [%r162];
	add.s32 	%r165, %r164, %r163;
	min.s32 	%r166, %r165, %r4;
	st.shared.u32 	[%r6], %r166;
	bar.sync 	0;
	ld.shared.u32 	%r167, [%r3+4];
	ld.shared.u32 	%r168, [%r162+128];
	add.s32 	%r169, %r168, %r167;
	min.s32 	%r170, %r169, %r166;
	st.shared.u32 	[%r6], %r170;
	bar.sync 	0;
	ld.shared.u32 	%r171, [%r3+8];
	ld.shared.u32 	%r172, [%r162+256];
	add.s32 	%r173, %r172, %r171;
	min.s32 	%r174, %r173, %r170;
	st.shared.u32 	[%r6], %r174;
	bar.sync 	0;
	ld.shared.u32 	%r175, [%r3+12];
	ld.shared.u32 	%r176, [%r162+384];
	add.s32 	%r177, %r176, %r175;
	min.s32 	%r178, %r177, %r174;
	st.shared.u32 	[%r6], %r178;
	bar.sync 	0;
	ld.shared.u32 	%r179, [%r3+16];
	ld.shared.u32 	%r180, [%r162+512];
	add.s32 	%r181, %r180, %r179;
	min.s32 	%r182, %r181, %r178;
	st.shared.u32 	[%r6], %r182;
	bar.sync 	0;
	ld.shared.u32 	%r183, [%r3+20];
	ld.shared.u32 	%r184, [%r162+640];
	add.s32 	%r185, %r184, %r183;
	min.s32 	%r186, %r185, %r182;
	st.shared.u32 	[%r6], %r186;
	bar.sync 	0;
	ld.shared.u32 	%r187, [%r3+24];
	ld.shared.u32 	%r188, [%r162+768];
	add.s32 	%r189, %r188, %r187;
	min.s32 	%r190, %r189, %r186;
	st.shared.u32 	[%r6], %r190;
	bar.sync 	0;
	ld.shared.u32 	%r191, [%r3+28];
	ld.shared.u32 	%r192, [%r162+896];
	add.s32 	%r193, %r192, %r191;
	min.s32 	%r194, %r193, %r190;
	st.shared.u32 	[%r6], %r194;
	bar.sync 	0;
	ld.shared.u32 	%r195, [%r3+32];
	ld.shared.u32 	%r196, [%r162+1024];
	add.s32 	%r197, %r196, %r195;
	min.s32 	%r198, %r197, %r194;
	st.shared.u32 	[%r6], %r198;
	bar.sync 	0;
	ld.shared.u32 	%r199, [%r3+36];
	ld.shared.u32 	%r200, [%r162+1152];
	add.s32 	%r201, %r200, %r199;
	min.s32 	%r202, %r201, %r198;
	st.shared.u32 	[%r6], %r202;
	bar.sync 	0;
	ld.shared.u32 	%r203, [%r3+40];
	ld.shared.u32 	%r204, [%r162+1280];
	add.s32 	%r205, %r204, %r203;
	min.s32 	%r206, %r205, %r202;
	st.shared.u32 	[%r6], %r206;
	bar.sync 	0;
	ld.shared.u32 	%r207, [%r3+44];
	ld.shared.u32 	%r208, [%r162+1408];
	add.s32 	%r209, %r208, %r207;
	min.s32 	%r210, %r209, %r206;
	st.shared.u32 	[%r6], %r210;
	bar.sync 	0;
	ld.shared.u32 	%r211, [%r3+48];
	ld.shared.u32 	%r212, [%r162+1536];
	add.s32 	%r213, %r212, %r211;
	min.s32 	%r214, %r213, %r210;
	st.shared.u32 	[%r6], %r214;
	bar.sync 	0;
	ld.shared.u32 	%r215, [%r3+52];
	ld.shared.u32 	%r216, [%r162+1664];
	add.s32 	%r217, %r216, %r215;
	min.s32 	%r218, %r217, %r214;
	st.shared.u32 	[%r6], %r218;
	bar.sync 	0;
	ld.shared.u32 	%r219, [%r3+56];
	ld.shared.u32 	%r220, [%r162+1792];
	add.s32 	%r221, %r220, %r219;
	min.s32 	%r222, %r221, %r218;
	st.shared.u32 	[%r6], %r222;
	bar.sync 	0;
	ld.shared.u32 	%r223, [%r3+60];
	ld.shared.u32 	%r224, [%r162+1920];
	add.s32 	%r225, %r224, %r223;
	min.s32 	%r226, %r225, %r222;
	st.shared.u32 	[%r6], %r226;
	bar.sync 	0;
	ld.shared.u32 	%r227, [%r3+64];
	ld.shared.u32 	%r228, [%r162+2048];
	add.s32 	%r229, %r228, %r227;
	min.s32 	%r230, %r229, %r226;
	st.shared.u32 	[%r6], %r230;
	bar.sync 	0;
	ld.shared.u32 	%r231, [%r3+68];
	ld.shared.u32 	%r232, [%r162+2176];
	add.s32 	%r233, %r232, %r231;
	min.s32 	%r234, %r233, %r230;
	st.shared.u32 	[%r6], %r234;
	bar.sync 	0;
	ld.shared.u32 	%r235, [%r3+72];
	ld.shared.u32 	%r236, [%r162+2304];
	add.s32 	%r237, %r236, %r235;
	min.s32 	%r238, %r237, %r234;
	st.shared.u32 	[%r6], %r238;
	bar.sync 	0;
	ld.shared.u32 	%r239, [%r3+76];
	ld.shared.u32 	%r240, [%r162+2432];
	add.s32 	%r241, %r240, %r239;
	min.s32 	%r242, %r241, %r238;
	st.shared.u32 	[%r6], %r242;
	bar.sync 	0;
	ld.shared.u32 	%r243, [%r3+80];
	ld.shared.u32 	%r244, [%r162+2560];
	add.s32 	%r245, %r244, %r243;
	min.s32 	%r246, %r245, %r242;
	st.shared.u32 	[%r6], %r246;
	bar.sync 	0;
	ld.shared.u32 	%r247, [%r3+84];
	ld.shared.u32 	%r248, [%r162+2688];
	add.s32 	%r249, %r248, %r247;
	min.s32 	%r250, %r249, %r246;
	st.shared.u32 	[%r6], %r250;
	bar.sync 	0;
	ld.shared.u32 	%r251, [%r3+88];
	ld.shared.u32 	%r252, [%r162+2816];
	add.s32 	%r253, %r252, %r251;
	min.s32 	%r254, %r253, %r250;
	st.shared.u32 	[%r6], %r254;
	bar.sync 	0;
	ld.shared.u32 	%r255, [%r3+92];
	ld.shared.u32 	%r256, [%r162+2944];
	add.s32 	%r257, %r256, %r255;
	min.s32 	%r258, %r257, %r254;
	st.shared.u32 	[%r6], %r258;
	bar.sync 	0;
	ld.shared.u32 	%r259, [%r3+96];
	ld.shared.u32 	%r260, [%r162+3072];
	add.s32 	%r261, %r260, %r259;
	min.s32 	%r262, %r261, %r258;
	st.shared.u32 	[%r6], %r262;
	bar.sync 	0;
	ld.shared.u32 	%r263, [%r3+100];
	ld.shared.u32 	%r264, [%r162+3200];
	add.s32 	%r265, %r264, %r263;
	min.s32 	%r266, %r265, %r262;
	st.shared.u32 	[%r6], %r266;
	bar.sync 	0;
	ld.shared.u32 	%r267, [%r3+104];
	ld.shared.u32 	%r268, [%r162+3328];
	add.s32 	%r269, %r268, %r267;
	min.s32 	%r270, %r269, %r266;
	st.shared.u32 	[%r6], %r270;
	bar.sync 	0;
	ld.shared.u32 	%r271, [%r3+108];
	ld.shared.u32 	%r272, [%r162+3456];
	add.s32 	%r273, %r272, %r271;
	min.s32 	%r274, %r273, %r270;
	st.shared.u32 	[%r6], %r274;
	bar.sync 	0;
	ld.shared.u32 	%r275, [%r3+112];
	ld.shared.u32 	%r276, [%r162+3584];
	add.s32 	%r277, %r276, %r275;
	min.s32 	%r278, %r277, %r274;
	st.shared.u32 	[%r6], %r278;
	bar.sync 	0;
	ld.shared.u32 	%r279, [%r3+116];
	ld.shared.u32 	%r280, [%r162+3712];
	add.s32 	%r281, %r280, %r279;
	min.s32 	%r282, %r281, %r278;
	st.shared.u32 	[%r6], %r282;
	bar.sync 	0;
	ld.shared.u32 	%r283, [%r3+120];
	ld.shared.u32 	%r284, [%r162+3840];
	add.s32 	%r285, %r284, %r283;
	min.s32 	%r286, %r285, %r282;
	st.shared.u32 	[%r6], %r286;
	bar.sync 	0;
	ld.shared.u32 	%r287, [%r3+124];
	ld.shared.u32 	%r288, [%r162+3968];
	add.s32 	%r289, %r288, %r287;
	min.s32 	%r290, %r289, %r286;
	st.shared.u32 	[%r6], %r290;
	bar.sync 	0;
	bra.uni 	$L__BB1_4;
$L__BB1_3:
	add.s32 	%r32, %r19, %r20;
	ld.shared.u32 	%r33, [%r5];
	ld.shared.u32 	%r34, [%r32];
	add.s32 	%r35, %r34, %r33;
	min.s32 	%r36, %r35, %r4;
	bar.sync 	0;
	st.shared.u32 	[%r6], %r36;
	bar.sync 	0;
	ld.shared.u32 	%r37, [%r5+4];
	ld.shared.u32 	%r38, [%r32+128];
	add.s32 	%r39, %r38, %r37;
	min.s32 	%r40, %r39, %r36;
	bar.sync 	0;
	st.shared.u32 	[%r6], %r40;
	bar.sync 	0;
	ld.shared.u32 	%r41, [%r5+8];
	ld.shared.u32 	%r42, [%r32+256];
	add.s32 	%r43, %r42, %r41;
	min.s32 	%r44, %r43, %r40;
	bar.sync 	0;
	st.shared.u32 	[%r6], %r44;
	bar.sync 	0;
	ld.shared.u32 	%r45, [%r5+12];
	ld.shared.u32 	%r46, [%r32+384];
	add.s32 	%r47, %r46, %r45;
	min.s32 	%r48, %r47, %r44;
	bar.sync 	0;
	st.shared.u32 	[%r6], %r48;
	bar.sync 	0;
	ld.shared.u32 	%r49, [%r5+16];
	ld.shared.u32 	%r50, [%r32+512];
	add.s32 	%r51, %r50, %r49;
	min.s32 	%r52, %r51, %r48;
	bar.sync 	0;
	st.shared.u32 	[%r6], %r52;
	bar.sync 	0;
	ld.shared.u32 	%r53, [%r5+20];
	ld.shared.u32 	%r54, [%r32+640];
	add.s32 	%r55, %r54, %r53;
	min.s32 	%r56, %r55, %r52;
	bar.sync 	0;
	st.shared.u32 	[%r6], %r56;
	bar.sync 	0;
	ld.shared.u32 	%r57, [%r5+24];
	ld.shared.u32 	%r58, [%r32+768];
	add.s32 	%r59, %r58, %r57;
	min.s32 	%r60, %r59, %r56;
	bar.sync 	0;
	st.shared.u32 	[%r6], %r60;
	bar.sync 	0;
	ld.shared.u32 	%r61, [%r5+28];
	ld.shared.u32 	%r62, [%r32+896];
	add.s32 	%r63, %r62, %r61;
	min.s32 	%r64, %r63, %r60;
	bar.sync 	0;
	st.shared.u32 	[%r6], %r64;
	bar.sync 	0;
	ld.shared.u32 	%r65, [%r5+32];
	ld.shared.u32 	%r66, [%r32+1024];
	add.s32 	%r67, %r66, %r65;
	min.s32 	%r68, %r67, %r64;
	bar.sync 	0;
	st.shared.u32 	[%r6], %r68;
	bar.sync 	0;
	ld.shared.u32 	%r69, [%r5+36];
	ld.shared.u32 	%r70, [%r32+1152];
	add.s32 	%r71, %r70, %r69;
	min.s32 	%r72, %r71, %r68;
	bar.sync 	0;
	st.shared.u32 	[%r6], %r72;
	bar.sync 	0;
	ld.shared.u32 	%r73, [%r5+40];
	ld.shared.u32 	%r74, [%r32+1280];
	add.s32 	%r75, %r74, %r73;
	min.s32 	%r76, %r75, %r72;
	bar.sync 	0;
	st.shared.u32 	[%r6], %r76;
	bar.sync 	0;
	ld.shared.u32 	%r77, [%r5+44];
	ld.shared.u32 	%r78, [%r32+1408];
	add.s32 	%r79, %r78, %r77;
	min.s32 	%r80, %r79, %r76;
	bar.sync 	0;
	st.shared.u32 	[%r6], %r80;
	bar.sync 	0;
	ld.shared.u32 	%r81, [%r5+48];
	ld.shared.u32 	%r82, [%r32+1536];
	add.s32 	%r83, %r82, %r81;
	min.s32 	%r84, %r83, %r80;
	bar.sync 	0;
	st.shared.u32 	[%r6], %r84;
	bar.sync 	0;
	ld.shared.u32 	%r85, [%r5+52];
	ld.shared.u32 	%r86, [%r32+1664];
	add.s32 	%r87, %r86, %r85;
	min.s32 	%r88, %r87, %r84;
	bar.sync 	0;
	st.shared.u32 	[%r6], %r88;
	bar.sync 	0;
	ld.shared.u32 	%r89, [%r5+56];
	ld.shared.u32 	%r90, [%r32+1792];
	add.s32 	%r91, %r90, %r89;
	min.s32 	%r92, %r91, %r88;
	bar.sync 	0;
	st.shared.u32 	[%r6], %r92;
	bar.sync 	0;
	ld.shared.u32 	%r93, [%r5+60];
	ld.shared.u32 	%r94, [%r32+1920];
	add.s32 	%r95, %r94, %r93;
	min.s32 	%r96, %r95, %r92;
	bar.sync 	0;
	st.shared.u32 	[%r6], %r96;
	bar.sync 	0;
	ld.shared.u32 	%r97, [%r5+64];
	ld.shared.u32 	%r98, [%r32+2048];
	add.s32 	%r99, %r98, %r97;
	min.s32 	%r100, %r99, %r96;
	bar.sync 	0;
	st.shared.u32 	[%r6], %r100;
	bar.sync 	0;
	ld.shared.u32 	%r101, [%r5+68];
	ld.shared.u32 	%r102, [%r32+2176];
	add.s32 	%r103, %r102, %r101;
	min.s32 	%r104, %r103, %r100;
	bar.sync 	0;
	st.shared.u32 	[%r6], %r104;
	bar.sync 	0;
	ld.shared.u32 	%r105, [%r5+72];
	ld.shared.u32 	%r106, [%r32+2304];
	add.s32 	%r107, %r106, %r105;
	min.s32 	%r108, %r107, %r104;
	bar.sync 	0;
	st.shared.u32 	[%r6], %r108;
	bar.sync 	0;
	ld.shared.u32 	%r109, [%r5+76];
	ld.shared.u32 	%r110, [%r32+2432];
	add.s32 	%r111, %r110, %r109;
	min.s32 	%r112, %r111, %r108;
	bar.sync 	0;
	st.shared.u32 	[%r6], %r112;
	bar.sync 	0;
	ld.shared.u32 	%r113, [%r5+80];
	ld.shared.u32 	%r114, [%r32+2560];
	add.s32 	%r115, %r114, %r113;
	min.s32 	%r116, %r115, %r112;
	bar.sync 	0;
	st.shared.u32 	[%r6], %r116;
	bar.sync 	0;
	ld.shared.u32 	%r117, [%r5+84];
	ld.shared.u32 	%r118, [%r32+2688];
	add.s32 	%r119, %r118, %r117;
	min.s32 	%r120, %r119, %r116;
	bar.sync 	0;
	st.shared.u32 	[%r6], %r120;
	bar.sync 	0;
	ld.shared.u32 	%r121, [%r5+88];
	ld.shared.u32 	%r122, [%r32+2816];
	add.s32 	%r123, %r122, %r121;
	min.s32 	%r124, %r123, %r120;
	bar.sync 	0;
	st.shared.u32 	[%r6], %r124;
	bar.sync 	0;
	ld.shared.u32 	%r125, [%r5+92];
	ld.shared.u32 	%r126, [%r32+2944];
	add.s32 	%r127, %r126, %r125;
	min.s32 	%r128, %r127, %r124;
	bar.sync 	0;
	st.shared.u32 	[%r6], %r128;
	bar.sync 	0;
	ld.shared.u32 	%r129, [%r5+96];
	ld.shared.u32 	%r130, [%r32+3072];
	add.s32 	%r131, %r130, %r129;
	min.s32 	%r132, %r131, %r128;
	bar.sync 	0;
	st.shared.u32 	[%r6], %r132;
	bar.sync 	0;
	ld.shared.u32 	%r133, [%r5+100];
	ld.shared.u32 	%r134, [%r32+3200];
	add.s32 	%r135, %r134, %r133;
	min.s32 	%r136, %r135, %r132;
	bar.sync 	0;
	st.shared.u32 	[%r6], %r136;
	bar.sync 	0;
	ld.shared.u32 	%r137, [%r5+104];
	ld.shared.u32 	%r138, [%r32+3328];
	add.s32 	%r139, %r138, %r137;
	min.s32 	%r140, %r139, %r136;
	bar.sync 	0;
	st.shared.u32 	[%r6], %r140;
	bar.sync 	0;
	ld.shared.u32 	%r141, [%r5+108];
	ld.shared.u32 	%r142, [%r32+3456];
	add.s32 	%r143, %r142, %r141;
	min.s32 	%r144, %r143, %r140;
	bar.sync 	0;
	st.shared.u32 	[%r6], %r144;
	bar.sync 	0;
	ld.shared.u32 	%r145, [%r5+112];
	ld.shared.u32 	%r146, [%r32+3584];
	add.s32 	%r147, %r146, %r145;
	min.s32 	%r148, %r147, %r144;
	bar.sync 	0;
	st.shared.u32 	[%r6], %r148;
	bar.sync 	0;
	ld.shared.u32 	%r149, [%r5+116];
	ld.shared.u32 	%r150, [%r32+3712];
	add.s32 	%r151, %r150, %r149;
	min.s32 	%r152, %r151, %r148;
	bar.sync 	0;
	st.shared.u32 	[%r6], %r152;
	bar.sync 	0;
	ld.shared.u32 	%r153, [%r5+120];
	ld.shared.u32 	%r154, [%r32+3840];
	add.s32 	%r155, %r154, %r153;
	min.s32 	%r156, %r155, %r152;
	bar.sync 	0;
	st.shared.u32 	[%r6], %r156;
	bar.sync 	0;
	ld.shared.u32 	%r157, [%r5+124];
	ld.shared.u32 	%r158, [%r32+3968];
	add.s32 	%r159, %r158, %r157;
	min.s32 	%r290, %r159, %r156;
	bar.sync 	0;
	st.shared.u32 	[%r6], %r290;
	bar.sync 	0;
$L__BB1_4:
	st.global.u32 	[%rd1], %r290;
$L__BB1_5:
	ret;

}
	// .globl	_Z10ApspPhase3imPi
.visible .entry _Z10ApspPhase3imPi(
	.param .u32 _Z10ApspPhase3imPi_param_0,
	.param .u64 _Z10ApspPhase3imPi_param_1,
	.param .u64 .ptr .align 1 _Z10ApspPhase3imPi_param_2
)
{
	.reg .pred 	%p<4>;
	.reg .b32 	%r<157>;
	.reg .b64 	%rd<10>;
	// demoted variable
	.shared .align 4 .b8 _ZZ10ApspPhase3imPiE8row_temp[4096];
	// demoted variable
	.shared .align 4 .b8 _ZZ10ApspPhase3imPiE11column_temp[4096];
	ld.param.u32 	%r3, [_Z10ApspPhase3imPi_param_0];
	ld.param.u64 	%rd1, [_Z10ApspPhase3imPi_param_1];
	ld.param.u64 	%rd2, [_Z10ApspPhase3imPi_param_2];
	mov.u32 	%r1, %ctaid.x;
	setp.eq.s32 	%p1, %r1, %r3;
	mov.u32 	%r2, %ctaid.y;
	setp.eq.s32 	%p2, %r2, %r3;
	or.pred  	%p3, %p1, %p2;
	@%p3 bra 	$L__BB2_2;
	cvta.to.global.u64 	%rd3, %rd2;
	mov.u32 	%r4, %tid.x;
	mov.u32 	%r5, %tid.y;
	mov.u32 	%r6, %ntid.y;
	mad.lo.s32 	%r7, %r6, %r2, %r5;
	mov.u32 	%r8, %ntid.x;
	mad.lo.s32 	%r9, %r8, %r1, %r4;
	shl.b32 	%r10, %r3, 5;
	add.s32 	%r11, %r10, %r5;
	add.s32 	%r12, %r10, %r4;
	cvt.u32.u64 	%r13, %rd1;
	mad.lo.s32 	%r14, %r11, %r13, %r9;
	mul.wide.s32 	%rd4, %r14, 4;
	add.s64 	%rd5, %rd3, %rd4;
	ld.global.u32 	%r15, [%rd5];
	shl.b32 	%r16, %r5, 7;
	mov.u32 	%r17, _ZZ10ApspPhase3imPiE8row_temp;
	shl.b32 	%r18, %r4, 2;
	add.s32 	%r19, %r17, %r18;
	add.s32 	%r20, %r19, %r16;
	st.shared.u32 	[%r20], %r15;
	mul.lo.s32 	%r21, %r7, %r13;
	add.s32 	%r22, %r12, %r21;
	mul.wide.s32 	%rd6, %r22, 4;
	add.s64 	%rd7, %rd3, %rd6;
	ld.global.u32 	%r23, [%rd7];
	mov.u32 	%r24, _ZZ10ApspPhase3imPiE11column_temp;
	add.s32 	%r25, %r24, %r16;
	add.s32 	%r26, %r25, %r18;
	st.shared.u32 	[%r26], %r23;
	bar.sync 	0;
	add.s32 	%r27, %r21, %r9;
	mul.wide.s32 	%rd8, %r27, 4;
	add.s64 	%rd9, %rd3, %rd8;
	ld.global.u32 	%r28, [%rd9];
	ld.shared.u32 	%r29, [%r25];
	ld.shared.u32 	%r30, [%r19];
	add.s32 	%r31, %r30, %r29;
	min.s32 	%r32, %r28, %r31;
	ld.shared.u32 	%r33, [%r25+4];
	ld.shared.u32 	%r34, [%r19+128];
	add.s32 	%r35, %r34, %r33;
	min.s32 	%r36, %r32, %r35;
	ld.shared.u32 	%r37, [%r25+8];
	ld.shared.u32 	%r38, [%r19+256];
	add.s32 	%r39, %r38, %r37;
	min.s32 	%r40, %r36, %r39;
	ld.shared.u32 	%r41, [%r25+12];
	ld.shared.u32 	%r42, [%r19+384];
	add.s32 	%r43, %r42, %r41;
	min.s32 	%r44, %r40, %r43;
	ld.shared.u32 	%r45, [%r25+16];
	ld.shared.u32 	%r46, [%r19+512];
	add.s32 	%r47, %r46, %r45;
	min.s32 	%r48, %r44, %r47;
	ld.shared.u32 	%r49, [%r25+20];
	ld.shared.u32 	%r50, [%r19+640];
	add.s32 	%r51, %r50, %r49;
	min.s32 	%r52, %r48, %r51;
	ld.shared.u32 	%r53, [%r25+24];
	ld.shared.u32 	%r54, [%r19+768];
	add.s32 	%r55, %r54, %r53;
	min.s32 	%r56, %r52, %r55;
	ld.shared.u32 	%r57, [%r25+28];
	ld.shared.u32 	%r58, [%r19+896];
	add.s32 	%r59, %r58, %r57;
	min.s32 	%r60, %r56, %r59;
	ld.shared.u32 	%r61, [%r25+32];
	ld.shared.u32 	%r62, [%r19+1024];
	add.s32 	%r63, %r62, %r61;
	min.s32 	%r64, %r60, %r63;
	ld.shared.u32 	%r65, [%r25+36];
	ld.shared.u32 	%r66, [%r19+1152];
	add.s32 	%r67, %r66, %r65;
	min.s32 	%r68, %r64, %r67;
	ld.shared.u32 	%r69, [%r25+40];
	ld.shared.u32 	%r70, [%r19+1280];
	add.s32 	%r71, %r70, %r69;
	min.s32 	%r72, %r68, %r71;
	ld.shared.u32 	%r73, [%r25+44];
	ld.shared.u32 	%r74, [%r19+1408];
	add.s32 	%r75, %r74, %r73;
	min.s32 	%r76, %r72, %r75;
	ld.shared.u32 	%r77, [%r25+48];
	ld.shared.u32 	%r78, [%r19+1536];
	add.s32 	%r79, %r78, %r77;
	min.s32 	%r80, %r76, %r79;
	ld.shared.u32 	%r81, [%r25+52];
	ld.shared.u32 	%r82, [%r19+1664];
	add.s32 	%r83, %r82, %r81;
	min.s32 	%r84, %r80, %r83;
	ld.shared.u32 	%r85, [%r25+56];
	ld.shared.u32 	%r86, [%r19+1792];
	add.s32 	%r87, %r86, %r85;
	min.s32 	%r88, %r84, %r87;
	ld.shared.u32 	%r89, [%r25+60];
	ld.shared.u32 	%r90, [%r19+1920];
	add.s32 	%r91, %r90, %r89;
	min.s32 	%r92, %r88, %r91;
	ld.shared.u32 	%r93, [%r25+64];
	ld.shared.u32 	%r94, [%r19+2048];
	add.s32 	%r95, %r94, %r93;
	min.s32 	%r96, %r92, %r95;
	ld.shared.u32 	%r97, [%r25+68];
	ld.shared.u32 	%r98, [%r19+2176];
	add.s32 	%r99, %r98, %r97;
	min.s32 	%r100, %r96, %r99;
	ld.shared.u32 	%r101, [%r25+72];
	ld.shared.u32 	%r102, [%r19+2304];
	add.s32 	%r103, %r102, %r101;
	min.s32 	%r104, %r100, %r103;
	ld.shared.u32 	%r105, [%r25+76];
	ld.shared.u32 	%r106, [%r19+2432];
	add.s32 	%r107, %r106, %r105;
	min.s32 	%r108, %r104, %r107;
	ld.shared.u32 	%r109, [%r25+80];
	ld.shared.u32 	%r110, [%r19+2560];
	add.s32 	%r111, %r110, %r109;
	min.s32 	%r112, %r108, %r111;
	ld.shared.u32 	%r113, [%r25+84];
	ld.shared.u32 	%r114, [%r19+2688];
	add.s32 	%r115, %r114, %r113;
	min.s32 	%r116, %r112, %r115;
	ld.shared.u32 	%r117, [%r25+88];
	ld.shared.u32 	%r118, [%r19+2816];
	add.s32 	%r119, %r118, %r117;
	min.s32 	%r120, %r116, %r119;
	ld.shared.u32 	%r121, [%r25+92];
	ld.shared.u32 	%r122, [%r19+2944];
	add.s32 	%r123, %r122, %r121;
	min.s32 	%r124, %r120, %r123;
	ld.shared.u32 	%r125, [%r25+96];
	ld.shared.u32 	%r126, [%r19+3072];
	add.s32 	%r127, %r126, %r125;
	min.s32 	%r128, %r124, %r127;
	ld.shared.u32 	%r129, [%r25+100];
	ld.shared.u32 	%r130, [%r19+3200];
	add.s32 	%r131, %r130, %r129;
	min.s32 	%r132, %r128, %r131;
	ld.shared.u32 	%r133, [%r25+104];
	ld.shared.u32 	%r134, [%r19+3328];
	add.s32 	%r135, %r134, %r133;
	min.s32 	%r136, %r132, %r135;
	ld.shared.u32 	%r137, [%r25+108];
	ld.shared.u32 	%r138, [%r19+3456];
	add.s32 	%r139, %r138, %r137;
	min.s32 	%r140, %r136, %r139;
	ld.shared.u32 	%r141, [%r25+112];
	ld.shared.u32 	%r142, [%r19+3584];
	add.s32 	%r143, %r142, %r141;
	min.s32 	%r144, %r140, %r143;
	ld.shared.u32 	%r145, [%r25+116];
	ld.shared.u32 	%r146, [%r19+3712];
	add.s32 	%r147, %r146, %r145;
	min.s32 	%r148, %r144, %r147;
	ld.shared.u32 	%r149, [%r25+120];
	ld.shared.u32 	%r150, [%r19+3840];
	add.s32 	%r151, %r150, %r149;
	min.s32 	%r152, %r148, %r151;
	ld.shared.u32 	%r153, [%r25+124];
	ld.shared.u32 	%r154, [%r19+3968];
	add.s32 	%r155, %r154, %r153;
	min.s32 	%r156, %r152, %r155;
	st.global.u32 	[%rd9], %r156;
$L__BB2_2:
	ret;

}


// ===== COMPILED SASS (sm_100) =====

	.target	sm_100

	.elftype	@"ET_EXEC"


//--------------------- .note.nv.tkinfo           --------------------------
	.section	.note.nv.tkinfo,"",@"SHT_NOTE"
	.sectionflags	@"SHF_NOTE_NV_TKINFO"
	.tkinfo
        /*0018*/ 	.word	0x00000002
        /*0030*/ 	.string	""
        /*0030*/ 	.string	"ptxas"
        /*0030*/ 	.string	"Cuda compilation tools, release 13.0, V13.0.88"
        /*0030*/ 	.string	"Build cuda_13.0.r13.0/compiler.36424714_0"
        /*0030*/ 	.string	"-arch sm_100 -m 64 "



//--------------------- .note.nv.cuinfo           --------------------------
	.section	.note.nv.cuinfo,"",@"SHT_NOTE"
	.sectionflags	@"SHF_NOTE_NV_CUINFO"
        /*0018*/ 	.short	0x0002
        /*001a*/ 	.short	0x0064
        /*001c*/ 	.short	0x0082
	.zero		2


//--------------------- .nv.info                  --------------------------
	.section	.nv.info,"",@"SHT_CUDA_INFO"
	.align	4


	//----- nvinfo : EIATTR_REGCOUNT
	.align		4
        /*0000*/ 	.byte	0x04, 0x2f
        /*0002*/ 	.short	(.L_1 - .L_0)
	.align		4
.L_0:
        /*0004*/ 	.word	index@(_Z10ApspPhase1imPi)
        /*0008*/ 	.word	0x0000000e


	//----- nvinfo : EIATTR_FRAME_SIZE
	.align		4
.L_1:
        /*000c*/ 	.byte	0x04, 0x11
        /*000e*/ 	.short	(.L_3 - .L_2)
	.align		4
.L_2:
        /*0010*/ 	.word	index@(_Z10ApspPhase1imPi)
        /*0014*/ 	.word	0x00000000


	//----- nvinfo : EIATTR_REGCOUNT
	.align		4
.L_3:
        /*0018*/ 	.byte	0x04, 0x2f
        /*001a*/ 	.short	(.L_5 - .L_4)
	.align		4
.L_4:
        /*001c*/ 	.word	index@(_Z10ApspPhase2imPi)
        /*0020*/ 	.word	0x00000010


	//----- nvinfo : EIATTR_FRAME_SIZE
	.align		4
.L_5:
        /*0024*/ 	.byte	0x04, 0x11
        /*0026*/ 	.short	(.L_7 - .L_6)
	.align		4
.L_6:
        /*0028*/ 	.word	index@(_Z10ApspPhase2imPi)
        /*002c*/ 	.word	0x00000000


	//----- nvinfo : EIATTR_REGCOUNT
	.align		4
.L_7:
        /*0030*/ 	.byte	0x04, 0x2f
        /*0032*/ 	.short	(.L_9 - .L_8)
	.align		4
.L_8:
        /*0034*/ 	.word	index@(_Z10ApspPhase3imPi)
        /*0038*/ 	.word	0x00000020


	//----- nvinfo : EIATTR_FRAME_SIZE
	.align		4
.L_9:
        /*003c*/ 	.byte	0x04, 0x11
        /*003e*/ 	.short	(.L_11 - .L_10)
	.align		4
.L_10:
        /*0040*/ 	.word	index@(_Z10ApspPhase3imPi)
        /*0044*/ 	.word	0x00000000


	//----- nvinfo : EIATTR_MIN_STACK_SIZE
	.align		4
.L_11:
        /*0048*/ 	.byte	0x04, 0x12
        /*004a*/ 	.short	(.L_13 - .L_12)
	.align		4
.L_12:
        /*004c*/ 	.word	index@(_Z10ApspPhase3imPi)
        /*0050*/ 	.word	0x00000000


	//----- nvinfo : EIATTR_MIN_STACK_SIZE
	.align		4
.L_13:
        /*0054*/ 	.byte	0x04, 0x12
        /*0056*/ 	.short	(.L_15 - .L_14)
	.align		4
.L_14:
        /*0058*/ 	.word	index@(_Z10ApspPhase2imPi)
        /*005c*/ 	.word	0x00000000


	//----- nvinfo : EIATTR_MIN_STACK_SIZE
	.align		4
.L_15:
        /*0060*/ 	.byte	0x04, 0x12
        /*0062*/ 	.short	(.L_17 - .L_16)
	.align		4
.L_16:
        /*0064*/ 	.word	index@(_Z10ApspPhase1imPi)
        /*0068*/ 	.word	0x00000000
.L_17:


//--------------------- .nv.compat                --------------------------
	.section	.nv.compat,"",@"SHT_CUDA_COMPAT_INFO"
	.align	4
        /*0000*/ 	.byte	0x02, 0x09, 0x00, 0x00, 0x02, 0x02, 0x01, 0x00, 0x02, 0x05, 0x05, 0x00, 0x03, 0x07, 0x01, 0x01
        /*0010*/ 	.byte	0x02, 0x03, 0x00, 0x00, 0x02, 0x06, 0x01, 0x00, 0x04, 0x0b, 0x08, 0x00, 0x09, 0x00, 0x00, 0x00
        /*0020*/ 	.byte	0x00, 0x00, 0x00, 0x00


//--------------------- .nv.info._Z10ApspPhase3imPi --------------------------
	.section	.nv.info._Z10ApspPhase3imPi,"",@"SHT_CUDA_INFO"
	.sectionflags	@""
	.align	4


	//----- nvinfo : EIATTR_CUDA_API_VERSION
	.align		4
        /*0000*/ 	.byte	0x04, 0x37
        /*0002*/ 	.short	(.L_19 - .L_18)
.L_18:
        /*0004*/ 	.word	0x00000082


	//----- nvinfo : EIATTR_KPARAM_INFO
	.align		4
.L_19:
        /*0008*/ 	.byte	0x04, 0x17
        /*000a*/ 	.short	(.L_21 - .L_20)
.L_20:
        /*000c*/ 	.word	0x00000000
        /*0010*/ 	.short	0x0002
        /*0012*/ 	.short	0x0010
        /*0014*/ 	.byte	0x00, 0xf5, 0x21, 0x00


	//----- nvinfo : EIATTR_KPARAM_INFO
	.align		4
.L_21:
        /*0018*/ 	.byte	0x04, 0x17
        /*001a*/ 	.short	(.L_23 - .L_22)
.L_22:
        /*001c*/ 	.word	0x00000000
        /*0020*/ 	.short	0x0001
        /*0022*/ 	.short	0x0008
        /*0024*/ 	.byte	0x00, 0xf0, 0x21, 0x00


	//----- nvinfo : EIATTR_KPARAM_INFO
	.align		4
.L_23:
        /*0028*/ 	.byte	0x04, 0x17
        /*002a*/ 	.short	(.L_25 - .L_24)
.L_24:
        /*002c*/ 	.word	0x00000000
        /*0030*/ 	.short	0x0000
        /*0032*/ 	.short	0x0000
        /*0034*/ 	.byte	0x00, 0xf0, 0x11, 0x00


	//----- nvinfo : EIATTR_SPARSE_MMA_MASK
	.align		4
.L_25:
        /*0038*/ 	.byte	0x03, 0x50
        /*003a*/ 	.short	0x0000


	//----- nvinfo : EIATTR_MAXREG_COUNT
	.align		4
        /*003c*/ 	.byte	0x03, 0x1b
        /*003e*/ 	.short	0x00ff


	//----- nvinfo : EIATTR_NUM_BARRIERS
	.align		4
        /*0040*/ 	.byte	0x02, 0x4c
        /*0042*/ 	.byte	0x01
	.zero		1


	//----- nvinfo : EIATTR_MERCURY_ISA_VERSION
	.align		4
        /*0044*/ 	.byte	0x03, 0x5f
        /*0046*/ 	.short	0x0101


	//----- nvinfo : EIATTR_VRC_CTA_INIT_COUNT
	.align		4
        /*0048*/ 	.byte	0x02, 0x4a
	.zero		1
	.zero		1


	//----- nvinfo : EIATTR_EXIT_INSTR_OFFSETS
	.align		4
        /*004c*/ 	.byte	0x04, 0x1c
        /*004e*/ 	.short	(.L_27 - .L_26)


	//   ....[0]....
.L_26:
        /*0050*/ 	.word	0x00000060


	//   ....[1]....
        /*0054*/ 	.word	0x00000700


	//----- nvinfo : EIATTR_CBANK_PARAM_SIZE
	.align		4
.L_27:
        /*0058*/ 	.byte	0x03, 0x19
        /*005a*/ 	.short	0x0018


	//----- nvinfo : EIATTR_PARAM_CBANK
	.align		4
        /*005c*/ 	.byte	0x04, 0x0a
        /*005e*/ 	.short	(.L_29 - .L_28)
	.align		4
.L_28:
        /*0060*/ 	.word	index@(.nv.constant0._Z10ApspPhase3imPi)
        /*0064*/ 	.short	0x0380
        /*0066*/ 	.short	0x0018


	//----- nvinfo : EIATTR_SW_WAR
	.align		4
.L_29:
        /*0068*/ 	.byte	0x04, 0x36
        /*006a*/ 	.short	(.L_31 - .L_30)
.L_30:
        /*006c*/ 	.word	0x00000008
.L_31:


//--------------------- .nv.info._Z10ApspPhase2imPi --------------------------
	.section	.nv.info._Z10ApspPhase2imPi,"",@"SHT_CUDA_INFO"
	.sectionflags	@""
	.align	4


	//----- nvinfo : EIATTR_CUDA_API_VERSION
	.align		4
        /*0000*/ 	.byte	0x04, 0x37
        /*0002*/ 	.short	(.L_33 - .L_32)
.L_32:
        /*0004*/ 	.word	0x00000082


	//----- nvinfo : EIATTR_KPARAM_INFO
	.align		4
.L_33:
        /*0008*/ 	.byte	0x04, 0x17
        /*000a*/ 	.short	(.L_35 - .L_34)
.L_34:
        /*000c*/ 	.word	0x00000000
        /*0010*/ 	.short	0x0002
        /*0012*/ 	.short	0x0010
        /*0014*/ 	.byte	0x00, 0xf5, 0x21, 0x00


	//----- nvinfo : EIATTR_KPARAM_INFO
	.align		4
.L_35:
        /*0018*/ 	.byte	0x04, 0x17
        /*001a*/ 	.short	(.L_37 - .L_36)
.L_36:
        /*001c*/ 	.word	0x00000000
        /*0020*/ 	.short	0x0001
        /*0022*/ 	.short	0x0008
        /*0024*/ 	.byte	0x00, 0xf0, 0x21, 0x00


	//----- nvinfo : EIATTR_KPARAM_INFO
	.align		4
.L_37:
        /*0028*/ 	.byte	0x04, 0x17
        /*002a*/ 	.short	(.L_39 - .L_38)
.L_38:
        /*002c*/ 	.word	0x00000000
        /*0030*/ 	.short	0x0000
        /*0032*/ 	.short	0x0000
        /*0034*/ 	.byte	0x00, 0xf0, 0x11, 0x00


	//----- nvinfo : EIATTR_SPARSE_MMA_MASK
	.align		4
.L_39:
        /*0038*/ 	.byte	0x03, 0x50
        /*003a*/ 	.short	0x0000


	//----- nvinfo : EIATTR_MAXREG_COUNT
	.align		4
        /*003c*/ 	.byte	0x03, 0x1b
        /*003e*/ 	.short	0x00ff


	//----- nvinfo : EIATTR_NUM_BARRIERS
	.align		4
        /*0040*/ 	.byte	0x02, 0x4c
        /*0042*/ 	.byte	0x01
	.zero		1


	//----- nvinfo : EIATTR_MERCURY_ISA_VERSION
	.align		4
        /*0044*/ 	.byte	0x03, 0x5f
        /*0046*/ 	.short	0x0101


	//----- nvinfo : EIATTR_VRC_CTA_INIT_COUNT
	.align		4
        /*0048*/ 	.byte	0x02, 0x4a
	.zero		1
	.zero		1


	//----- nvinfo : EIATTR_EXIT_INSTR_OFFSETS
	.align		4
        /*004c*/ 	.byte	0x04, 0x1c
        /*004e*/ 	.short	(.L_41 - .L_40)


	//   ....[0]....
.L_40:
        /*0050*/ 	.word	0x00000040


	//   ....[1]....
        /*0054*/ 	.word	0x00001880


	//----- nvinfo : EIATTR_CBANK_PARAM_SIZE
	.align		4
.L_41:
        /*0058*/ 	.byte	0x03, 0x19
        /*005a*/ 	.short	0x0018


	//----- nvinfo : EIATTR_PARAM_CBANK
	.align		4
        /*005c*/ 	.byte	0x04, 0x0a
        /*005e*/ 	.short	(.L_43 - .L_42)
	.align		4
.L_42:
        /*0060*/ 	.word	index@(.nv.constant0._Z10ApspPhase2imPi)
        /*0064*/ 	.short	0x0380
        /*0066*/ 	.short	0x0018


	//----- nvinfo : EIATTR_SW_WAR
	.align		4
.L_43:
        /*0068*/ 	.byte	0x04, 0x36
        /*006a*/ 	.short	(.L_45 - .L_44)
.L_44:
        /*006c*/ 	.word	0x00000008
.L_45:


//--------------------- .nv.info._Z10ApspPhase1imPi --------------------------
	.section	.nv.info._Z10ApspPhase1imPi,"",@"SHT_CUDA_INFO"
	.sectionflags	@""
	.align	4


	//----- nvinfo : EIATTR_CUDA_API_VERSION
	.align		4
        /*0000*/ 	.byte	0x04, 0x37
        /*0002*/ 	.short	(.L_47 - .L_46)
.L_46:
        /*0004*/ 	.word	0x00000082


	//----- nvinfo : EIATTR_KPARAM_INFO
	.align		4
.L_47:
        /*0008*/ 	.byte	0x04, 0x17
        /*000a*/ 	.short	(.L_49 - .L_48)
.L_48:
        /*000c*/ 	.word	0x00000000
        /*0010*/ 	.short	0x0002
        /*0012*/ 	.short	0x0010
        /*0014*/ 	.byte	0x00, 0xf5, 0x21, 0x00


	//----- nvinfo : EIATTR_KPARAM_INFO
	.align		4
.L_49:
        /*0018*/ 	.byte	0x04, 0x17
        /*001a*/ 	.short	(.L_51 - .L_50)
.L_50:
        /*001c*/ 	.word	0x00000000
        /*0020*/ 	.short	0x0001
        /*0022*/ 	.short	0x0008
        /*0024*/ 	.byte	0x00, 0xf0, 0x21, 0x00


	//----- nvinfo : EIATTR_KPARAM_INFO
	.align		4
.L_51:
        /*0028*/ 	.byte	0x04, 0x17
        /*002a*/ 	.short	(.L_53 - .L_52)
.L_52:
        /*002c*/ 	.word	0x00000000
        /*0030*/ 	.short	0x0000
        /*0032*/ 	.short	0x0000
        /*0034*/ 	.byte	0x00, 0xf0, 0x11, 0x00


	//----- nvinfo : EIATTR_SPARSE_MMA_MASK
	.align		4
.L_53:
        /*0038*/ 	.byte	0x03, 0x50
        /*003a*/ 	.short	0x0000


	//----- nvinfo : EIATTR_MAXREG_COUNT
	.align		4
        /*003c*/ 	.byte	0x03, 0x1b
        /*003e*/ 	.short	0x00ff


	//----- nvinfo : EIATTR_NUM_BARRIERS
	.align		4
        /*0040*/ 	.byte	0x02, 0x4c
        /*0042*/ 	.byte	0x01
	.zero		1


	//----- nvinfo : EIATTR_MERCURY_ISA_VERSION
	.align		4
        /*0044*/ 	.byte	0x03, 0x5f
        /*0046*/ 	.short	0x0101


	//----- nvinfo : EIATTR_VRC_CTA_INIT_COUNT
	.align		4
        /*0048*/ 	.byte	0x02, 0x4a
	.zero		1
	.zero		1


	//----- nvinfo : EIATTR_EXIT_INSTR_OFFSETS
	.align		4
        /*004c*/ 	.byte	0x04, 0x1c
        /*004e*/ 	.short	(.L_55 - .L_54)


	//   ....[0]....
.L_54:
        /*0050*/ 	.word	0x00000f60


	//----- nvinfo : EIATTR_CBANK_PARAM_SIZE
	.align		4
.L_55:
        /*0054*/ 	.byte	0x03, 0x19
        /*0056*/ 	.short	0x0018


	//----- nvinfo : EIATTR_PARAM_CBANK
	.align		4
        /*0058*/ 	.byte	0x04, 0x0a
        /*005a*/ 	.short	(.L_57 - .L_56)
	.align		4
.L_56:
        /*005c*/ 	.word	index@(.nv.constant0._Z10ApspPhase1imPi)
        /*0060*/ 	.short	0x0380
        /*0062*/ 	.short	0x0018


	//----- nvinfo : EIATTR_SW_WAR
	.align		4
.L_57:
        /*0064*/ 	.byte	0x04, 0x36
        /*0066*/ 	.short	(.L_59 - .L_58)
.L_58:
        /*0068*/ 	.word	0x00000008
.L_59:


//--------------------- .nv.callgraph             --------------------------
	.section	.nv.callgraph,"",@"SHT_CUDA_CALLGRAPH"
	.align	4
	.sectionentsize	8
	.align		4
        /*0000*/ 	.word	0x00000000
	.align		4
        /*0004*/ 	.word	0xffffffff
	.align		4
        /*0008*/ 	.word	0x00000000
	.align		4
        /*000c*/ 	.word	0xfffffffe
	.align		4
        /*0010*/ 	.word	0x00000000
	.align		4
        /*0014*/ 	.word	0xfffffffd
	.align		4
        /*0018*/ 	.word	0x00000000
	.align		4
        /*001c*/ 	.word	0xfffffffc


//--------------------- .text._Z10ApspPhase3imPi  --------------------------
	.section	.text._Z10ApspPhase3imPi,"ax",@progbits
	.align	128
        .global         _Z10ApspPhase3imPi
        .type           _Z10ApspPhase3imPi,@function
        .size           _Z10ApspPhase3imPi,(.L_x_5 - _Z10ApspPhase3imPi)
        .other          _Z10ApspPhase3imPi,@"STO_CUDA_ENTRY STV_DEFAULT"
_Z10ApspPhase3imPi:
.text._Z10ApspPhase3imPi:
[----:B------:R-:W-:Y:S08]  /*0000*/  LDC R1, c[0x0][0x37c] ;  /* 0x0000df00ff017b82 */ /* 0x000ff00000000800 */
[----:B------:R-:W0:Y:S08]  /*0010*/  S2UR UR5, SR_CTAID.Y ;  /* 0x00000000000579c3 */ /* 0x000e300000002600 */
[----:B------:R-:W0:Y:S08]  /*0020*/  LDC R0, c[0x0][0x380] ;  /* 0x0000e000ff007b82 */ /* 0x000e300000000800 */
[----:B------:R-:W1:Y:S01]  /*0030*/  S2UR UR4, SR_CTAID.X ;  /* 0x00000000000479c3 */ /* 0x000e620000002500 */
[----:B0-----:R-:W-:-:S04]  /*0040*/  ISETP.NE.AND P0, PT, R0, UR5, PT ;  /* 0x0000000500007c0c */ /* 0x001fc8000bf05270 */
[----:B-1----:R-:W-:-:S13]  /*0050*/  ISETP.EQ.OR P0, PT, R0, UR4, !P0 ;  /* 0x0000000400007c0c */ /* 0x002fda000c702670 */
[----:B------:R-:W-:Y:S05]  /*0060*/  @P0 EXIT ;  /* 0x000000000000094d */ /* 0x000fea0003800000 */
[----:B------:R-:W0:Y:S01]  /*0070*/  S2R R15, SR_TID.Y ;  /* 0x00000000000f7919 */ /* 0x000e220000002200 */
[----:B------:R-:W1:Y:S01]  /*0080*/  LDC R2, c[0x0][0x364] ;  /* 0x0000d900ff027b82 */ /* 0x000e620000000800 */
[----:B------:R-:W2:Y:S01]  /*0090*/  LDCU UR7, c[0x0][0x388] ;  /* 0x00007100ff0777ac */ /* 0x000ea20008000800 */
[----:B------:R-:W3:Y:S01]  /*00a0*/  S2R R13, SR_TID.X ;  /* 0x00000000000d7919 */ /* 0x000ee20000002100 */
[----:B------:R-:W4:Y:S05]  /*00b0*/  LDCU.64 UR8, c[0x0][0x358] ;  /* 0x00006b00ff0877ac */ /* 0x000f2a0008000a00 */
[----:B------:R-:W3:Y:S08]  /*00c0*/  LDC R8, c[0x0][0x360] ;  /* 0x0000d800ff087b82 */ /* 0x000ef00000000800 */
[----:B------:R-:W5:Y:S01]  /*00d0*/  LDC.64 R28, c[0x0][0x390] ;  /* 0x0000e400ff1c7b82 */ /* 0x000f620000000a00 */
[----:B0-----:R-:W-:-:S02]  /*00e0*/  IMAD R5, R0, 0x20, R15 ;  /* 0x0000002000057824 */ /* 0x001fc400078e020f */
[----:B-1----:R-:W-:Y:S02]  /*00f0*/  IMAD R3, R2, UR5, R15 ;  /* 0x0000000502037c24 */ /* 0x002fe4000f8e020f */
[--C-:B---3--:R-:W-:Y:S02]  /*0100*/  IMAD R8, R8, UR4, R13.reuse ;  /* 0x0000000408087c24 */ /* 0x108fe4000f8e020d */
[----:B------:R-:W-:Y:S02]  /*0110*/  IMAD R0, R0, 0x20, R13 ;  /* 0x0000002000007824 */ /* 0x000fe400078e020d */
[----:B--2---:R-:W-:Y:S02]  /*0120*/  IMAD R5, R5, UR7, R8 ;  /* 0x0000000705057c24 */ /* 0x004fe4000f8e0208 */
[----:B------:R-:W-:Y:S02]  /*0130*/  IMAD R7, R3, UR7, R0 ;  /* 0x0000000703077c24 */ /* 0x000fe4000f8e0200 */
[----:B-----5:R-:W-:-:S04]  /*0140*/  IMAD.WIDE R4, R5, 0x4, R28 ;  /* 0x0000000405047825 */ /* 0x020fc800078e021c */
[----:B------:R-:W-:Y:S01]  /*0150*/  IMAD.WIDE R6, R7, 0x4, R28 ;  /* 0x0000000407067825 */ /* 0x000fe200078e021c */
[----:B----4-:R-:W2:Y:S04]  /*0160*/  LDG.E R9, desc[UR8][R4.64] ;  /* 0x0000000804097981 */ /* 0x010ea8000c1e1900 */
[----:B------:R-:W3:Y:S01]  /*0170*/  LDG.E R10, desc[UR8][R6.64] ;  /* 0x00000008060a7981 */ /* 0x000ee2000c1e1900 */
[----:B------:R-:W0:Y:S01]  /*0180*/  S2UR UR6, SR_CgaCtaId ;  /* 0x00000000000679c3 */ /* 0x000e220000008800 */
[----:B------:R-:W-:Y:S01]  /*0190*/  UMOV UR4, 0x400 ;  /* 0x0000040000047882 */ /* 0x000fe20000000000 */
[----:B------:R-:W-:Y:S01]  /*01a0*/  IMAD R11, R3, UR7, R8 ;  /* 0x00000007030b7c24 */ /* 0x000fe2000f8e0208 */
[----:B------:R-:W-:-:S03]  /*01b0*/  UIADD3 UR5, UPT, UPT, UR4, 0x1000, URZ ;  /* 0x0000100004057890 */ /* 0x000fc6000fffe0ff */
[----:B------:R-:W-:Y:S01]  /*01c0*/  IMAD.WIDE R28, R11, 0x4, R28 ;  /* 0x000000040b1c7825 */ /* 0x000fe200078e021c */
[----:B0-----:R-:W-:Y:S02]  /*01d0*/  ULEA UR4, UR6, UR4, 0x18 ;  /* 0x0000000406047291 */ /* 0x001fe4000f8ec0ff */
[----:B------:R-:W-:-:S04]  /*01e0*/  ULEA UR5, UR6, UR5, 0x18 ;  /* 0x0000000506057291 */ /* 0x000fc8000f8ec0ff */
[----:B------:R-:W-:Y:S02]  /*01f0*/  LEA R0, R13, UR4, 0x2 ;  /* 0x000000040d007c11 */ /* 0x000fe4000f8e10ff */
[----:B------:R-:W-:-:S03]  /*0200*/  LEA R2, R15, UR5, 0x7 ;  /* 0x000000050f027c11 */ /* 0x000fc6000f8e38ff */
[----:B------:R-:W-:Y:S02]  /*0210*/  IMAD R8, R15, 0x80, R0 ;  /* 0x000000800f087824 */ /* 0x000fe400078e0200 */
[----:B------:R-:W-:-:S03]  /*0220*/  IMAD R3, R13, 0x4, R2 ;  /* 0x000000040d037824 */ /* 0x000fc600078e0202 */
[----:B--2---:R-:W-:Y:S04]  /*0230*/  STS [R8], R9 ;  /* 0x0000000908007388 */ /* 0x004fe80000000800 */
[----:B---3--:R-:W-:Y:S01]  /*0240*/  STS [R3], R10 ;  /* 0x0000000a03007388 */ /* 0x008fe20000000800 */
[----:B------:R-:W-:Y:S06]  /*0250*/  BAR.SYNC.DEFER_BLOCKING 0x0 ;  /* 0x0000000000007b1d */ /* 0x000fec0000010000 */
[----:B------:R-:W2:Y:S04]  /*0260*/  LDG.E R11, desc[UR8][R28.64] ;  /* 0x000000081c0b7981 */ /* 0x000ea8000c1e1900 */
[----:B------:R-:W-:Y:S04]  /*0270*/  LDS R18, [R0] ;  /* 0x0000000000127984 */ /* 0x000fe80000000800 */
[----:B------:R-:W2:Y:S04]  /*0280*/  LDS.128 R4, [R2] ;  /* 0x0000000002047984 */ /* 0x000ea80000000c00 */
[----:B------:R-:W0:Y:S04]  /*0290*/  LDS R19, [R0+0x80] ;  /* 0x0000800000137984 */ /* 0x000e280000000800 */
[----:B------:R-:W1:Y:S04]  /*02a0*/  LDS R17, [R0+0x100] ;  /* 0x0001000000117984 */ /* 0x000e680000000800 */
[----:B------:R-:W3:Y:S04]  /*02b0*/  LDS R16, [R0+0x180] ;  /* 0x0001800000107984 */ /* 0x000ee80000000800 */
[----:B------:R-:W-:Y:S04]  /*02c0*/  LDS R27, [R0+0x200] ;  /* 0x00020000001b7984 */ /* 0x000fe80000000800 */
[----:B------:R-:W4:Y:S04]  /*02d0*/  LDS.128 R12, [R2+0x10] ;  /* 0x00001000020c7984 */ /* 0x000f280000000c00 */
[----:B------:R-:W5:Y:S04]  /*02e0*/  LDS R22, [R0+0x280] ;  /* 0x0002800000167984 */ /* 0x000f680000000800 */
[----:B------:R-:W5:Y:S04]  /*02f0*/  LDS R25, [R0+0x300] ;  /* 0x0003000000197984 */ /* 0x000f680000000800 */
[----:B------:R-:W5:Y:S04]  /*0300*/  LDS R24, [R0+0x380] ;  /* 0x0003800000187984 */ /* 0x000f680000000800 */
[----:B------:R-:W-:Y:S04]  /*0310*/  LDS R3, [R0+0x400] ;  /* 0x0004000000037984 */ /* 0x000fe80000000800 */
[----:B------:R-:W-:Y:S04]  /*0320*/  LDS R21, [R0+0x500] ;  /* 0x0005000000157984 */ /* 0x000fe80000000800 */
[----:B------:R-:W-:Y:S04]  /*0330*/  LDS R20, [R0+0x580] ;  /* 0x0005800000147984 */ /* 0x000fe80000000800 */
[----:B------:R-:W-:Y:S04]  /*0340*/  LDS R23, [R0+0x600] ;  /* 0x0006000000177984 */ /* 0x000fe80000000800 */
[----:B------:R-:W-:Y:S01]  /*0350*/  LDS R26, [R0+0x980] ;  /* 0x00098000001a7984 */ /* 0x000fe20000000800 */
[----:B--2---:R-:W-:-:S03]  /*0360*/  VIADDMNMX R18, R18, R4, R11, PT ;  /* 0x0000000412127246 */ /* 0x004fc6000380010b */
[----:B------:R-:W2:Y:S01]  /*0370*/  LDS.128 R8, [R2+0x20] ;  /* 0x0000200002087984 */ /* 0x000ea20000000c00 */
[----:B0-----:R-:W-:-:S03]  /*0380*/  VIADDMNMX R5, R19, R5, R18, PT ;  /* 0x0000000513057246 */ /* 0x001fc60003800112 */
[----:B------:R-:W0:Y:S01]  /*0390*/  LDS R4, [R0+0x480] ;  /* 0x0004800000047984 */ /* 0x000e220000000800 */
[----:B-1----:R-:W-:-:S03]  /*03a0*/  VIADDMNMX R5, R17, R6, R5, PT ;  /* 0x0000000611057246 */ /* 0x002fc60003800105 */
[----:B------:R-:W-:Y:S01]  /*03b0*/  LDS R6, [R0+0x680] ;  /* 0x0006800000067984 */ /* 0x000fe20000000800 */
[----:B---3--:R-:W-:-:S03]  /*03c0*/  VIADDMNMX R5, R16, R7, R5, PT ;  /* 0x0000000710057246 */ /* 0x008fc60003800105 */
[----:B------:R-:W1:Y:S01]  /*03d0*/  LDS.128 R16, [R2+0x30] ;  /* 0x0000300002107984 */ /* 0x000e620000000c00 */
[----:B----4-:R-:W-:-:S03]  /*03e0*/  VIADDMNMX R5, R27, R12, R5, PT ;  /* 0x0000000c1b057246 */ /* 0x010fc60003800105 */
[----:B------:R-:W-:Y:S01]  /*03f0*/  LDS R7, [R0+0x800] ;  /* 0x0008000000077984 */ /* 0x000fe20000000800 */
[----:B-----5:R-:W-:-:S03]  /*0400*/  VIADDMNMX R13, R22, R13, R5, PT ;  /* 0x0000000d160d7246 */ /* 0x020fc60003800105 */
[----:B------:R-:W3:Y:S01]  /*0410*/  LDS R5, [R0+0x700] ;  /* 0x0007000000057984 */ /* 0x000ee20000000800 */
[----:B------:R-:W-:-:S03]  /*0420*/  VIADDMNMX R13, R25, R14, R13, PT ;  /* 0x0000000e190d7246 */ /* 0x000fc6000380010d */
[----:B------:R-:W4:Y:S01]  /*0430*/  LDS R22, [R0+0x780] ;  /* 0x0007800000167984 */ /* 0x000f220000000800 */
[----:B------:R-:W-:-:S03]  /*0440*/  VIADDMNMX R24, R24, R15, R13, PT ;  /* 0x0000000f18187246 */ /* 0x000fc6000380010d */
[----:B------:R-:W5:Y:S01]  /*0450*/  LDS.128 R12, [R2+0x40] ;  /* 0x00004000020c7984 */ /* 0x000f620000000c00 */
[----:B--2---:R-:W-:-:S03]  /*0460*/  VIADDMNMX R3, R3, R8, R24, PT ;  /* 0x0000000803037246 */ /* 0x004fc60003800118 */
[----:B------:R-:W2:Y:S01]  /*0470*/  LDS R24, [R0+0x880] ;  /* 0x0008800000187984 */ /* 0x000ea20000000800 */
[----:B0-----:R-:W-:-:S03]  /*0480*/  VIADDMNMX R4, R4, R9, R3, PT ;  /* 0x0000000904047246 */ /* 0x001fc60003800103 */
[----:B------:R-:W0:Y:S01]  /*0490*/  LDS R3, [R0+0x900] ;  /* 0x0009000000037984 */ /* 0x000e220000000800 */
[----:B------:R-:W-:-:S03]  /*04a0*/  VIADDMNMX R4, R21, R10, R4, PT ;  /* 0x0000000a15047246 */ /* 0x000fc60003800104 */
[----:B------:R-:W-:Y:S01]  /*04b0*/  LDS R21, [R0+0xa00] ;  /* 0x000a000000157984 */ /* 0x000fe20000000800 */
[----:B------:R-:W-:-:S03]  /*04c0*/  VIADDMNMX R4, R20, R11, R4, PT ;  /* 0x0000000b14047246 */ /* 0x000fc60003800104 */
[----:B------:R-:W0:Y:S01]  /*04d0*/  LDS.128 R8, [R2+0x50] ;  /* 0x0000500002087984 */ /* 0x000e220000000c00 */
[----:B-1----:R-:W-:-:S03]  /*04e0*/  VIADDMNMX R4, R23, R16, R4, PT ;  /* 0x0000001017047246 */ /* 0x002fc60003800104 */
[----:B------:R-:W1:Y:S01]  /*04f0*/  LDS R16, [R0+0xa80] ;  /* 0x000a800000107984 */ /* 0x000e620000000800 */
[----:B------:R-:W-:-:S03]  /*0500*/  VIADDMNMX R4, R6, R17, R4, PT ;  /* 0x0000001106047246 */ /* 0x000fc60003800104 */
[----:B------:R-:W1:Y:S01]  /*0510*/  LDS R17, [R0+0xb00] ;  /* 0x000b000000117984 */ /* 0x000e620000000800 */
[----:B---3--:R-:W-:-:S03]  /*0520*/  VIADDMNMX R4, R5, R18, R4, PT ;  /* 0x0000001205047246 */ /* 0x008fc60003800104 */
[----:B------:R-:W3:Y:S01]  /*0530*/  LDS R18, [R0+0xb80] ;  /* 0x000b800000127984 */ /* 0x000ee20000000800 */
[----:B----4-:R-:W-:-:S03]  /*0540*/  VIADDMNMX R4, R22, R19, R4, PT ;  /* 0x0000001316047246 */ /* 0x010fc60003800104 */
[----:B------:R-:W-:Y:S01]  /*0550*/  LDS R19, [R0+0xc00] ;  /* 0x000c000000137984 */ /* 0x000fe20000000800 */
[----:B-----5:R-:W-:-:S03]  /*0560*/  VIADDMNMX R12, R7, R12, R4, PT ;  /* 0x0000000c070c7246 */ /* 0x020fc60003800104 */
[----:B------:R-:W4:Y:S04]  /*0570*/  LDS.128 R4, [R2+0x60] ;  /* 0x0000600002047984 */ /* 0x000f280000000c00 */
[----:B------:R-:W5:Y:S01]  /*0580*/  LDS R20, [R0+0xc80] ;  /* 0x000c800000147984 */ /* 0x000f620000000800 */
[----:B--2---:R-:W-:-:S03]  /*0590*/  VIADDMNMX R12, R24, R13, R12, PT ;  /* 0x0000000d180c7246 */ /* 0x004fc6000380010c */
[----:B------:R-:W2:Y:S01]  /*05a0*/  LDS R23, [R0+0xd00] ;  /* 0x000d000000177984 */ /* 0x000ea20000000800 */
[----:B0-----:R-:W-:-:S03]  /*05b0*/  VIADDMNMX R3, R3, R14, R12, PT ;  /* 0x0000000e03037246 */ /* 0x001fc6000380010c */
[----:B------:R-:W0:Y:S01]  /*05c0*/  LDS R22, [R0+0xd80] ;  /* 0x000d800000167984 */ /* 0x000e220000000800 */
[----:B------:R-:W-:-:S03]  /*05d0*/  VIADDMNMX R26, R26, R15, R3, PT ;  /* 0x0000000f1a1a7246 */ /* 0x000fc60003800103 */
[----:B------:R-:W-:Y:S01]  /*05e0*/  LDS R24, [R0+0xe80] ;  /* 0x000e800000187984 */ /* 0x000fe20000000800 */
[----:B------:R-:W-:-:S03]  /*05f0*/  VIADDMNMX R8, R21, R8, R26, PT ;  /* 0x0000000815087246 */ /* 0x000fc6000380011a */
[----:B------:R-:W-:Y:S01]  /*0600*/  LDS R3, [R0+0xe00] ;  /* 0x000e000000037984 */ /* 0x000fe20000000800 */
[----:B-1----:R-:W-:-:S03]  /*0610*/  VIADDMNMX R9, R16, R9, R8, PT ;  /* 0x0000000910097246 */ /* 0x002fc60003800108 */
[----:B------:R-:W1:Y:S01]  /*0620*/  LDS.128 R12, [R2+0x70] ;  /* 0x00007000020c7984 */ /* 0x000e620000000c00 */
[----:B------:R-:W-:-:S03]  /*0630*/  VIADDMNMX R9, R17, R10, R9, PT ;  /* 0x0000000a11097246 */ /* 0x000fc60003800109 */
[----:B------:R-:W1:Y:S01]  /*0640*/  LDS R21, [R0+0xf00] ;  /* 0x000f000000157984 */ /* 0x000e620000000800 */
[----:B---3--:R-:W-:-:S03]  /*0650*/  VIADDMNMX R9, R18, R11, R9, PT ;  /* 0x0000000b12097246 */ /* 0x008fc60003800109 */
[----:B------:R-:W3:Y:S01]  /*0660*/  LDS R8, [R0+0xf80] ;  /* 0x000f800000087984 */ /* 0x000ee20000000800 */
[----:B----4-:R-:W-:-:S04]  /*0670*/  VIADDMNMX R4, R19, R4, R9, PT ;  /* 0x0000000413047246 */ /* 0x010fc80003800109 */
[----:B-----5:R-:W-:-:S04]  /*0680*/  VIADDMNMX R4, R20, R5, R4, PT ;  /* 0x0000000514047246 */ /* 0x020fc80003800104 */
[----:B--2---:R-:W-:-:S04]  /*0690*/  VIADDMNMX R4, R23, R6, R4, PT ;  /* 0x0000000617047246 */ /* 0x004fc80003800104 */
[----:B0-----:R-:W-:-:S04]  /*06a0*/  VIADDMNMX R4, R22, R7, R4, PT ;  /* 0x0000000716047246 */ /* 0x001fc80003800104 */
[----:B-1----:R-:W-:-:S04]  /*06b0*/  VIADDMNMX R3, R3, R12, R4, PT ;  /* 0x0000000c03037246 */ /* 0x002fc80003800104 */
[----:B------:R-:W-:-:S04]  /*06c0*/  VIADDMNMX R3, R24, R13, R3, PT ;  /* 0x0000000d18037246 */ /* 0x000fc80003800103 */
[----:B------:R-:W-:-:S04]  /*06d0*/  VIADDMNMX R3, R21, R14, R3, PT ;  /* 0x0000000e15037246 */ /* 0x000fc80003800103 */
[----:B---3--:R-:W-:-:S05]  /*06e0*/  VIADDMNMX R3, R8, R15, R3, PT ;  /* 0x0000000f08037246 */ /* 0x008fca0003800103 */
[----:B------:R-:W-:Y:S01]  /*06f0*/  STG.E desc[UR8][R28.64], R3 ;  /* 0x000000031c007986 */ /* 0x000fe2000c101908 */
[----:B------:R-:W-:Y:S05]  /*0700*/  EXIT ;  /* 0x000000000000794d */ /* 0x000fea0003800000 */
.L_x_0:
[----:B------:R-:W-:-:S00]  /*0710*/  BRA `(.L_x_0) ;  /* 0xfffffffc00fc7947 */ /* 0x000fc0000383ffff */
[----:B------:R-:W-:-:S00]  /*0720*/  NOP ;  /* 0x0000000000007918 */ /* 0x000fc00000000000 */
        /* <DEDUP_REMOVED lines=13> */
.L_x_5:


//--------------------- .text._Z10ApspPhase2imPi  --------------------------
	.section	.text._Z10ApspPhase2imPi,"ax",@progbits
	.align	128
        .global         _Z10ApspPhase2imPi
        .type           _Z10ApspPhase2imPi,@function
        .size           _Z10ApspPhase2imPi,(.L_x_6 - _Z10ApspPhase2imPi)
        .other          _Z10ApspPhase2imPi,@"STO_CUDA_ENTRY STV_DEFAULT"
_Z10ApspPhase2imPi:
.text._Z10ApspPhase2imPi:
[----:B------:R-:W-:Y:S01]  /*0000*/  LDC R1, c[0x0][0x37c] ;  /* 0x0000df00ff017b82 */ /* 0x000fe20000000800 */
[----:B------:R-:W0:Y:S07]  /*0010*/  S2R R4, SR_CTAID.X ;  /* 0x0000000000047919 */ /* 0x000e2e0000002500 */
[----:B------:R-:W0:Y:S02]  /*0020*/  LDC R6, c[0x0][0x380] ;  /* 0x0000e000ff067b82 */ /* 0x000e240000000800 */
[----:B0-----:R-:W-:-:S13]  /*0030*/  ISETP.NE.AND P0, PT, R4, R6, PT ;  /* 0x000000060400720c */ /* 0x001fda0003f05270 */
[----:B------:R-:W-:Y:S05]  /*0040*/  @!P0 EXIT ;  /* 0x000000000000894d */ /* 0x000fea0003800000 */
[----:B------:R-:W0:Y:S01]  /*0050*/  S2R R9, SR_TID.Y ;  /* 0x0000000000097919 */ /* 0x000e220000002200 */
[----:B------:R-:W1:Y:S01]  /*0060*/  S2UR UR7, SR_CTAID.Y ;  /* 0x00000000000779c3 */ /* 0x000e620000002600 */
[----:B------:R-:W2:Y:S01]  /*0070*/  LDCU UR4, c[0x0][0x388] ;  /* 0x00007100ff0477ac */ /* 0x000ea20008000800 */
[----:B------:R-:W3:Y:S01]  /*0080*/  S2R R13, SR_TID.X ;  /* 0x00000000000d7919 */ /* 0x000ee20000002100 */
[----:B------:R-:W4:Y:S05]  /*0090*/  LDCU.64 UR8, c[0x0][0x358] ;  /* 0x00006b00ff0877ac */ /* 0x000f2a0008000a00 */
[----:B------:R-:W5:Y:S01]  /*00a0*/  LDC.64 R2, c[0x0][0x390] ;  /* 0x0000e400ff027b82 */ /* 0x000f620000000a00 */
[----:B-1----:R-:W-:Y:S01]  /*00b0*/  ISETP.NE.AND P0, PT, RZ, UR7, PT ;  /* 0x00000007ff007c0c */ /* 0x002fe2000bf05270 */
[----:B0-----:R-:W-:-:S02]  /*00c0*/  IMAD R0, R6, 0x20, R9 ;  /* 0x0000002006007824 */ /* 0x001fc400078e0209 */
[----:B---3--:R-:W-:-:S04]  /*00d0*/  IMAD R5, R6, 0x20, R13 ;  /* 0x0000002006057824 */ /* 0x008fc800078e020d */
[----:B--2---:R-:W-:-:S06]  /*00e0*/  IMAD R7, R0, UR4, R5 ;  /* 0x0000000400077c24 */ /* 0x004fcc000f8e0205 */
[C---:B------:R-:W-:Y:S02]  /*00f0*/  @P0 IMAD R0, R4.reuse, 0x20, R9 ;  /* 0x0000002004000824 */ /* 0x040fe400078e0209 */
[----:B------:R-:W-:Y:S02]  /*0100*/  @!P0 IMAD R5, R4, 0x20, R13 ;  /* 0x0000002004058824 */ /* 0x000fe400078e020d */
[----:B-----5:R-:W-:-:S04]  /*0110*/  IMAD.WIDE R6, R7, 0x4, R2 ;  /* 0x0000000407067825 */ /* 0x020fc800078e0202 */
[----:B------:R-:W-:Y:S02]  /*0120*/  IMAD R5, R0, UR4, R5 ;  /* 0x0000000400057c24 */ /* 0x000fe4000f8e0205 */
[----:B----4-:R-:W2:Y:S02]  /*0130*/  LDG.E R6, desc[UR8][R6.64] ;  /* 0x0000000806067981 */ /* 0x010ea4000c1e1900 */
[----:B------:R-:W-:-:S05]  /*0140*/  IMAD.WIDE R2, R5, 0x4, R2 ;  /* 0x0000000405027825 */ /* 0x000fca00078e0202 */
[----:B------:R-:W3:Y:S01]  /*0150*/  LDG.E R11, desc[UR8][R2.64] ;  /* 0x00000008020b7981 */ /* 0x000ee2000c1e1900 */
[----:B------:R-:W0:Y:S01]  /*0160*/  S2UR UR6, SR_CgaCtaId ;  /* 0x00000000000679c3 */ /* 0x000e220000008800 */
[----:B------:R-:W-:Y:S02]  /*0170*/  UMOV UR4, 0x400 ;  /* 0x0000040000047882 */ /* 0x000fe40000000000 */
[----:B------:R-:W-:Y:S02]  /*0180*/  UIADD3 UR5, UPT, UPT, UR4, 0x1000, URZ ;  /* 0x0000100004057890 */ /* 0x000fe4000fffe0ff */
[----:B0-----:R-:W-:Y:S02]  /*0190*/  ULEA UR4, UR6, UR4, 0x18 ;  /* 0x0000000406047291 */ /* 0x001fe4000f8ec0ff */
[----:B------:R-:W-:-:S04]  /*01a0*/  ULEA UR5, UR6, UR5, 0x18 ;  /* 0x0000000506057291 */ /* 0x000fc8000f8ec0ff */
[C---:B------:R-:W-:Y:S02]  /*01b0*/  LEA R4, R9.reuse, UR4, 0x7 ;  /* 0x0000000409047c11 */ /* 0x040fe4000f8e38ff */
[----:B------:R-:W-:-:S03]  /*01c0*/  LEA R5, R9, UR5, 0x7 ;  /* 0x0000000509057c11 */ /* 0x000fc6000f8e38ff */
[C---:B------:R-:W-:Y:S02]  /*01d0*/  IMAD R9, R13.reuse, 0x4, R4 ;  /* 0x000000040d097824 */ /* 0x040fe400078e0204 */
[----:B------:R-:W-:Y:S01]  /*01e0*/  IMAD R0, R13, 0x4, R5 ;  /* 0x000000040d007824 */ /* 0x000fe200078e0205 */
[----:B------:R-:W-:Y:S02]  /*01f0*/  UISETP.NE.AND UP0, UPT, UR7, URZ, UPT ;  /* 0x000000ff0700728c */ /* 0x000fe4000bf05270 */
[----:B--2---:R0:W-:Y:S04]  /*0200*/  STS [R9], R6 ;  /* 0x0000000609007388 */ /* 0x0041e80000000800 */
[----:B---3--:R0:W-:Y:S01]  /*0210*/  STS [R0], R11 ;  /* 0x0000000b00007388 */ /* 0x0081e20000000800 */
[----:B------:R-:W-:Y:S06]  /*0220*/  BAR.SYNC.DEFER_BLOCKING 0x0 ;  /* 0x0000000000007b1d */ /* 0x000fec0000010000 */
[----:B------:R-:W-:Y:S05]  /*0230*/  BRA.U UP0, `(.L_x_1) ;  /* 0x0000000900887547 */ /* 0x000fea000b800000 */
[----:B------:R-:W-:Y:S01]  /*0240*/  LEA R5, R13, UR5, 0x2 ;  /* 0x000000050d057c11 */ /* 0x000fe2000f8e10ff */
[----:B0-----:R-:W-:Y:S04]  /*0250*/  LDS R6, [R4] ;  /* 0x0000000004067984 */ /* 0x001fe80000000800 */
[----:B------:R-:W0:Y:S02]  /*0260*/  LDS R7, [R5] ;  /* 0x0000000005077984 */ /* 0x000e240000000800 */
[----:B0-----:R-:W-:-:S05]  /*0270*/  VIADDMNMX R7, R7, R6, R11, PT ;  /* 0x0000000607077246 */ /* 0x001fca000380010b */
[----:B------:R-:W-:Y:S01]  /*0280*/  STS [R0], R7 ;  /* 0x0000000700007388 */ /* 0x000fe20000000800 */
[----:B------:R-:W-:Y:S06]  /*0290*/  BAR.SYNC.DEFER_BLOCKING 0x0 ;  /* 0x0000000000007b1d */ /* 0x000fec0000010000 */
[----:B------:R-:W-:Y:S04]  /*02a0*/  LDS R6, [R4+0x4] ;  /* 0x0000040004067984 */ /* 0x000fe80000000800 */
[----:B------:R-:W0:Y:S02]  /*02b0*/  LDS R8, [R5+0x80] ;  /* 0x0000800005087984 */ /* 0x000e240000000800 */
        /* <DEDUP_REMOVED lines=151> */
[----:B------:R0:W-:Y:S01]  /*0c30*/  STS [R0], R9 ;  /* 0x0000000900007388 */ /* 0x0001e20000000800 */
[----:B------:R-:W-:Y:S06]  /*0c40*/  BAR.SYNC.DEFER_BLOCKING 0x0 ;  /* 0x0000000000007b1d */ /* 0x000fec0000010000 */
[----:B------:R-:W-:Y:S05]  /*0c50*/  BRA `(.L_x_2) ;  /* 0x0000000c00047947 */ /* 0x000fea0003800000 */
.L_x_1:
[----:B------:R-:W-:Y:S01]  /*0c60*/  LEA R4, R13, UR4, 0x2 ;  /* 0x000000040d047c11 */ /* 0x000fe2000f8e10ff */
[----:B0-----:R-:W-:Y:S04]  /*0c70*/  LDS R6, [R5] ;  /* 0x0000000005067984 */ /* 0x001fe80000000800 */
[----:B------:R-:W0:Y:S02]  /*0c80*/  LDS R7, [R4] ;  /* 0x0000000004077984 */ /* 0x000e240000000800 */
[----:B0-----:R-:W-:Y:S01]  /*0c90*/  VIADDMNMX R7, R7, R6, R11, PT ;  /* 0x0000000607077246 */ /* 0x001fe2000380010b */
[----:B------:R-:W-:Y:S06]  /*0ca0*/  BAR.SYNC.DEFER_BLOCKING 0x0 ;  /* 0x0000000000007b1d */ /* 0x000fec0000010000 */
[----:B------:R-:W-:Y:S02]  /*0cb0*/  STS [R0], R7 ;  /* 0x0000000700007388 */ /* 0x000fe40000000800 */
[----:B------:R-:W-:Y:S06]  /*0cc0*/  BAR.SYNC.DEFER_BLOCKING 0x0 ;  /* 0x0000000000007b1d */ /* 0x000fec0000010000 */
[----:B------:R-:W-:Y:S04]  /*0cd0*/  LDS R6, [R5+0x4] ;  /* 0x0000040005067984 */ /* 0x000fe80000000800 */
[----:B------:R-:W0:Y:S02]  /*0ce0*/  LDS R8, [R4+0x80] ;  /* 0x0000800004087984 */ /* 0x000e240000000800 */
        /* <DEDUP_REMOVED lines=182> */
[----:B------:R1:W-:Y:S02]  /*1850*/  STS [R0], R9 ;  /* 0x0000000900007388 */ /* 0x0003e40000000800 */
[----:B------:R-:W-:Y:S06]  /*1860*/  BAR.SYNC.DEFER_BLOCKING 0x0 ;  /* 0x0000000000007b1d */ /* 0x000fec0000010000 */
.L_x_2:
[----:B------:R-:W-:Y:S01]  /*1870*/  STG.E desc[UR8][R2.64], R9 ;  /* 0x0000000902007986 */ /* 0x000fe2000c101908 */
[----:B------:R-:W-:Y:S05]  /*1880*/  EXIT ;  /* 0x000000000000794d */ /* 0x000fea0003800000 */
.L_x_3:
        /* <DEDUP_REMOVED lines=15> */
.L_x_6:


//--------------------- .text._Z10ApspPhase1imPi  --------------------------
	.section	.text._Z10ApspPhase1imPi,"ax",@progbits
	.align	128
        .global         _Z10ApspPhase1imPi
        .type           _Z10ApspPhase1imPi,@function
        .size           _Z10ApspPhase1imPi,(.L_x_7 - _Z10ApspPhase1imPi)
        .other          _Z10ApspPhase1imPi,@"STO_CUDA_ENTRY STV_DEFAULT"
_Z10ApspPhase1imPi:
.text._Z10ApspPhase1imPi:
[----:B------:R-:W-:Y:S01]  /*0000*/  LDC R1, c[0x0][0x37c] ;  /* 0x0000df00ff017b82 */ /* 0x000fe20000000800 */
[----:B------:R-:W0:Y:S07]  /*0010*/  S2R R6, SR_TID.Y ;  /* 0x0000000000067919 */ /* 0x000e2e0000002200 */
[----:B------:R-:W0:Y:S01]  /*0020*/  LDC R5, c[0x0][0x380] ;  /* 0x0000e000ff057b82 */ /* 0x000e220000000800 */
[----:B------:R-:W1:Y:S01]  /*0030*/  LDCU UR4, c[0x0][0x388] ;  /* 0x00007100ff0477ac */ /* 0x000e620008000800 */
[----:B------:R-:W2:Y:S01]  /*0040*/  S2R R4, SR_TID.X ;  /* 0x0000000000047919 */ /* 0x000ea20000002100 */
[----:B------:R-:W3:Y:S05]  /*0050*/  LDCU.64 UR6, c[0x0][0x358] ;  /* 0x00006b00ff0677ac */ /* 0x000eea0008000a00 */
[----:B------:R-:W4:Y:S01]  /*0060*/  LDC.64 R2, c[0x0][0x390] ;  /* 0x0000e400ff027b82 */ /* 0x000f220000000a00 */
[----:B0-----:R-:W-:-:S02]  /*0070*/  IMAD R0, R5, 0x20, R6 ;  /* 0x0000002005007824 */ /* 0x001fc400078e0206 */
[----:B--2---:R-:W-:-:S04]  /*0080*/  IMAD R5, R5, 0x20, R4 ;  /* 0x0000002005057824 */ /* 0x004fc800078e0204 */
[----:B-1----:R-:W-:-:S04]  /*0090*/  IMAD R5, R0, UR4, R5 ;  /* 0x0000000400057c24 */ /* 0x002fc8000f8e0205 */
[----:B----4-:R-:W-:-:S05]  /*00a0*/  IMAD.WIDE R2, R5, 0x4, R2 ;  /* 0x0000000405027825 */ /* 0x010fca00078e0202 */
[----:B---3--:R-:W2:Y:S01]  /*00b0*/  LDG.E R7, desc[UR6][R2.64] ;  /* 0x0000000602077981 */ /* 0x008ea2000c1e1900 */
[----:B------:R-:W0:Y:S01]  /*00c0*/  S2UR UR5, SR_CgaCtaId ;  /* 0x00000000000579c3 */ /* 0x000e220000008800 */
[----:B------:R-:W-:Y:S02]  /*00d0*/  UMOV UR4, 0x400 ;  /* 0x0000040000047882 */ /* 0x000fe40000000000 */
[----:B0-----:R-:W-:-:S06]  /*00e0*/  ULEA UR4, UR5, UR4, 0x18 ;  /* 0x0000000405047291 */ /* 0x001fcc000f8ec0ff */
[----:B------:R-:W-:Y:S02]  /*00f0*/  LEA R5, R4, UR4, 0x7 ;  /* 0x0000000404057c11 */ /* 0x000fe4000f8e38ff */
[----:B------:R-:W-:-:S03]  /*0100*/  LEA R4, R6, UR4, 0x2 ;  /* 0x0000000406047c11 */ /* 0x000fc6000f8e10ff */
[----:B------:R-:W-:-:S05]  /*0110*/  IMAD R0, R6, 0x4, R5 ;  /* 0x0000000406007824 */ /* 0x000fca00078e0205 */
[----:B--2---:R-:W-:Y:S01]  /*0120*/  STS [R0], R7 ;  /* 0x0000000700007388 */ /* 0x004fe20000000800 */
[----:B------:R-:W-:Y:S06]  /*0130*/  BAR.SYNC.DEFER_BLOCKING 0x0 ;  /* 0x0000000000007b1d */ /* 0x000fec0000010000 */
[----:B------:R-:W-:Y:S04]  /*0140*/  LDS R6, [R5] ;  /* 0x0000000005067984 */ /* 0x000fe80000000800 */
[----:B------:R-:W0:Y:S04]  /*0150*/  LDS R9, [R4] ;  /* 0x0000000004097984 */ /* 0x000e280000000800 */
[----:B------:R-:W1:Y:S01]  /*0160*/  LDS R8, [R0] ;  /* 0x0000000000087984 */ /* 0x000e620000000800 */
[----:B0-----:R-:W-:-:S05]  /*0170*/  IMAD.IADD R9, R6, 0x1, R9 ;  /* 0x0000000106097824 */ /* 0x001fca00078e0209 */
[----:B-1----:R-:W-:-:S13]  /*0180*/  ISETP.GE.AND P0, PT, R9, R8, PT ;  /* 0x000000080900720c */ /* 0x002fda0003f06270 */
[----:B------:R-:W-:Y:S01]  /*0190*/  @!P0 STS [R0], R9 ;  /* 0x0000000900008388 */ /* 0x000fe20000000800 */
[----:B------:R-:W-:Y:S06]  /*01a0*/  BAR.SYNC.DEFER_BLOCKING 0x0 ;  /* 0x0000000000007b1d */ /* 0x000fec0000010000 */
[----:B------:R-:W-:Y:S04]  /*01b0*/  LDS R6, [R5+0x4] ;  /* 0x0000040005067984 */ /* 0x000fe80000000800 */
[----:B------:R-:W0:Y:S04]  /*01c0*/  LDS R11, [R4+0x80] ;  /* 0x00008000040b7984 */ /* 0x000e280000000800 */
        /* <DEDUP_REMOVED lines=50> */
[----:B0-----:R-:W-:-:S04]  /*04f0*/  IADD3 R7, PT, PT, R6, R7, RZ ;  /* 0x0000000706077210 */ /* 0x001fc80007ffe0ff */
        /* <DEDUP_REMOVED lines=164> */
[----:B------:R-:W0:Y:S04]  /*0f40*/  LDS R7, [R0] ;  /* 0x0000000000077984 */ /* 0x000e280000000800 */
[----:B0-----:R-:W-:Y:S01]  /*0f50*/  STG.E desc[UR6][R2.64], R7 ;  /* 0x0000000702007986 */ /* 0x001fe2000c101906 */
[----:B------:R-:W-:Y:S05]  /*0f60*/  EXIT ;  /* 0x000000000000794d */ /* 0x000fea0003800000 */
.L_x_4:
        /* <DEDUP_REMOVED lines=9> */
.L_x_7:


//--------------------- .nv.shared._Z10ApspPhase3imPi --------------------------
	.section	.nv.shared._Z10ApspPhase3imPi,"aw",@nobits
	.sectionflags	@""
	.align	4
.nv.shared._Z10ApspPhase3imPi:
	.zero		9216


//--------------------- .nv.shared.reserved.0     --------------------------
	.section	.nv.shared.reserved.0,"aw",@nobits
	.weak		__nv_reservedSMEM_offset_0_alias
	.size		__nv_reservedSMEM_offset_0_alias, 0, 64
	.other		__nv_reservedSMEM_offset_0_alias,@"STO_CUDA_RESERVED_SHARED STV_DEFAULT"
__nv_reservedSMEM_offset_0_alias:
	.zero		0
	.zero		64


//--------------------- .nv.shared._Z10ApspPhase2imPi --------------------------
	.section	.nv.shared._Z10ApspPhase2imPi,"aw",@nobits
	.sectionflags	@""
	.align	4
.nv.shared._Z10ApspPhase2imPi:
	.zero		9216


//--------------------- .nv.shared._Z10ApspPhase1imPi --------------------------
	.section	.nv.shared._Z10ApspPhase1imPi,"aw",@nobits
	.sectionflags	@""
	.align	4
.nv.shared._Z10ApspPhase1imPi:
	.zero		5120


//--------------------- .nv.constant0._Z10ApspPhase3imPi --------------------------
	.section	.nv.constant0._Z10ApspPhase3imPi,"a",@progbits
	.sectionflags	@""
	.align	4
.nv.constant0._Z10ApspPhase3imPi:
	.zero		920


//--------------------- .nv.constant0._Z10ApspPhase2imPi --------------------------
	.section	.nv.constant0._Z10ApspPhase2imPi,"a",@progbits
	.sectionflags	@""
	.align	4
.nv.constant0._Z10ApspPhase2imPi:
	.zero		920


//--------------------- .nv.constant0._Z10ApspPhase1imPi --------------------------
	.section	.nv.constant0._Z10ApspPhase1imPi,"a",@progbits
	.sectionflags	@""
	.align	4
.nv.constant0._Z10ApspPhase1imPi:
	.zero		920


//--------------------- SYMBOLS --------------------------

	.type		.nv.reservedSmem.offset0,@object
	.size		.nv.reservedSmem.offset0,0x4
	.type		.nv.reservedSmem.cap,@object
	.size		.nv.reservedSmem.cap,0x4
